//
// Generated by NVIDIA NVVM Compiler
//
// Compiler Build ID: CL-36424714
// Cuda compilation tools, release 13.0, V13.0.88
// Based on NVVM 20.0.0
//

.version 9.0
.target sm_100
.address_size 64

	// .globl	_Z22matrix_multiply_kernelPKfS0_Pfmmm
// _ZZ14softmax_kernelPfmE7max_val has been demoted
// _ZZ14softmax_kernelPfmE3sum has been demoted

.visible .entry _Z22matrix_multiply_kernelPKfS0_Pfmmm(
	.param .u64 .ptr .align 1 _Z22matrix_multiply_kernelPKfS0_Pfmmm_param_0,
	.param .u64 .ptr .align 1 _Z22matrix_multiply_kernelPKfS0_Pfmmm_param_1,
	.param .u64 .ptr .align 1 _Z22matrix_multiply_kernelPKfS0_Pfmmm_param_2,
	.param .u64 _Z22matrix_multiply_kernelPKfS0_Pfmmm_param_3,
	.param .u64 _Z22matrix_multiply_kernelPKfS0_Pfmmm_param_4,
	.param .u64 _Z22matrix_multiply_kernelPKfS0_Pfmmm_param_5
)
{
	.reg .pred 	%p<13>;
	.reg .b32 	%r<9>;
	.reg .b32 	%f<68>;
	.reg .b64 	%rd<77>;

	ld.param.u64 	%rd26, [_Z22matrix_multiply_kernelPKfS0_Pfmmm_param_0];
	ld.param.u64 	%rd27, [_Z22matrix_multiply_kernelPKfS0_Pfmmm_param_1];
	ld.param.u64 	%rd28, [_Z22matrix_multiply_kernelPKfS0_Pfmmm_param_3];
	ld.param.u64 	%rd24, [_Z22matrix_multiply_kernelPKfS0_Pfmmm_param_4];
	ld.param.u64 	%rd25, [_Z22matrix_multiply_kernelPKfS0_Pfmmm_param_5];
	cvta.to.global.u64 	%rd1, %rd27;
	cvta.to.global.u64 	%rd2, %rd26;
	mov.u32 	%r1, %ctaid.y;
	mov.u32 	%r2, %ntid.y;
	mov.u32 	%r3, %tid.y;
	mad.lo.s32 	%r4, %r1, %r2, %r3;
	mov.u32 	%r5, %ctaid.x;
	mov.u32 	%r6, %ntid.x;
	mov.u32 	%r7, %tid.x;
	mad.lo.s32 	%r8, %r5, %r6, %r7;
	cvt.u64.u32 	%rd3, %r4;
	setp.le.u64 	%p1, %rd28, %rd3;
	cvt.s64.s32 	%rd4, %r8;
	setp.le.u64 	%p2, %rd25, %rd4;
	or.pred  	%p3, %p1, %p2;
	@%p3 bra 	$L__BB0_14;
	setp.eq.s64 	%p4, %rd24, 0;
	mov.f32 	%f67, 0f00000000;
	@%p4 bra 	$L__BB0_13;
	mul.lo.s64 	%rd5, %rd24, %rd3;
	and.b64  	%rd6, %rd24, 7;
	setp.lt.u64 	%p5, %rd24, 8;
	mov.f32 	%f67, 0f00000000;
	mov.b64 	%rd75, 0;
	@%p5 bra 	$L__BB0_5;
	and.b64  	%rd75, %rd24, -8;
	shl.b64 	%rd30, %rd4, 2;
	add.s64 	%rd72, %rd1, %rd30;
	shl.b64 	%rd9, %rd25, 5;
	shl.b64 	%rd31, %rd5, 2;
	add.s64 	%rd32, %rd31, %rd2;
	add.s64 	%rd71, %rd32, 16;
	mov.f32 	%f67, 0f00000000;
	mov.u64 	%rd73, %rd75;
$L__BB0_4:
	.pragma "nounroll";
	ld.global.f32 	%f17, [%rd71+-16];
	ld.global.f32 	%f18, [%rd72];
	fma.rn.f32 	%f19, %f17, %f18, %f67;
	ld.global.f32 	%f20, [%rd71+-12];
	shl.b64 	%rd33, %rd25, 2;
	add.s64 	%rd34, %rd72, %rd33;
	ld.global.f32 	%f21, [%rd34];
	fma.rn.f32 	%f22, %f20, %f21, %f19;
	ld.global.f32 	%f23, [%rd71+-8];
	add.s64 	%rd35, %rd34, %rd33;
	ld.global.f32 	%f24, [%rd35];
	fma.rn.f32 	%f25, %f23, %f24, %f22;
	ld.global.f32 	%f26, [%rd71+-4];
	add.s64 	%rd36, %rd35, %rd33;
	ld.global.f32 	%f27, [%rd36];
	fma.rn.f32 	%f28, %f26, %f27, %f25;
	ld.global.f32 	%f29, [%rd71];
	add.s64 	%rd37, %rd36, %rd33;
	ld.global.f32 	%f30, [%rd37];
	fma.rn.f32 	%f31, %f29, %f30, %f28;
	ld.global.f32 	%f32, [%rd71+4];
	add.s64 	%rd38, %rd37, %rd33;
	ld.global.f32 	%f33, [%rd38];
	fma.rn.f32 	%f34, %f32, %f33, %f31;
	ld.global.f32 	%f35, [%rd71+8];
	add.s64 	%rd39, %rd38, %rd33;
	ld.global.f32 	%f36, [%rd39];
	fma.rn.f32 	%f37, %f35, %f36, %f34;
	ld.global.f32 	%f38, [%rd71+12];
	add.s64 	%rd40, %rd39, %rd33;
	ld.global.f32 	%f39, [%rd40];
	fma.rn.f32 	%f67, %f38, %f39, %f37;
	add.s64 	%rd73, %rd73, -8;
	add.s64 	%rd72, %rd72, %rd9;
	add.s64 	%rd71, %rd71, 32;
	setp.ne.s64 	%p6, %rd73, 0;
	@%p6 bra 	$L__BB0_4;
$L__BB0_5:
	setp.eq.s64 	%p7, %rd6, 0;
	@%p7 bra 	$L__BB0_13;
	and.b64  	%rd18, %rd24, 3;
	setp.lt.u64 	%p8, %rd6, 4;
	@%p8 bra 	$L__BB0_8;
	add.s64 	%rd41, %rd75, %rd5;
	shl.b64 	%rd42, %rd41, 2;
	add.s64 	%rd43, %rd2, %rd42;
	ld.global.f32 	%f41, [%rd43];
	mad.lo.s64 	%rd44, %rd75, %rd25, %rd4;
	shl.b64 	%rd45, %rd44, 2;
	add.s64 	%rd46, %rd1, %rd45;
	ld.global.f32 	%f42, [%rd46];
	fma.rn.f32 	%f43, %f41, %f42, %f67;
	ld.global.f32 	%f44, [%rd43+4];
	shl.b64 	%rd47, %rd25, 2;
	add.s64 	%rd48, %rd46, %rd47;
	ld.global.f32 	%f45, [%rd48];
	fma.rn.f32 	%f46, %f44, %f45, %f43;
	ld.global.f32 	%f47, [%rd43+8];
	add.s64 	%rd49, %rd48, %rd47;
	ld.global.f32 	%f48, [%rd49];
	fma.rn.f32 	%f49, %f47, %f48, %f46;
	ld.global.f32 	%f50, [%rd43+12];
	add.s64 	%rd50, %rd49, %rd47;
	ld.global.f32 	%f51, [%rd50];
	fma.rn.f32 	%f67, %f50, %f51, %f49;
	add.s64 	%rd75, %rd75, 4;
$L__BB0_8:
	setp.eq.s64 	%p9, %rd18, 0;
	@%p9 bra 	$L__BB0_13;
	setp.eq.s64 	%p10, %rd18, 1;
	@%p10 bra 	$L__BB0_11;
	add.s64 	%rd51, %rd75, %rd5;
	shl.b64 	%rd52, %rd51, 2;
	add.s64 	%rd53, %rd2, %rd52;
	ld.global.f32 	%f53, [%rd53];
	mad.lo.s64 	%rd54, %rd75, %rd25, %rd4;
	shl.b64 	%rd55, %rd54, 2;
	add.s64 	%rd56, %rd1, %rd55;
	ld.global.f32 	%f54, [%rd56];
	fma.rn.f32 	%f55, %f53, %f54, %f67;
	ld.global.f32 	%f56, [%rd53+4];
	shl.b64 	%rd57, %rd25, 2;
	add.s64 	%rd58, %rd56, %rd57;
	ld.global.f32 	%f57, [%rd58];
	fma.rn.f32 	%f67, %f56, %f57, %f55;
	add.s64 	%rd75, %rd75, 2;
$L__BB0_11:
	and.b64  	%rd59, %rd24, 1;
	setp.eq.b64 	%p11, %rd59, 1;
	not.pred 	%p12, %p11;
	@%p12 bra 	$L__BB0_13;
	add.s64 	%rd60, %rd75, %rd5;
	shl.b64 	%rd61, %rd60, 2;
	add.s64 	%rd62, %rd2, %rd61;
	ld.global.f32 	%f58, [%rd62];
	mad.lo.s64 	%rd63, %rd75, %rd25, %rd4;
	shl.b64 	%rd64, %rd63, 2;
	add.s64 	%rd65, %rd1, %rd64;
	ld.global.f32 	%f59, [%rd65];
	fma.rn.f32 	%f67, %f58, %f59, %f67;
$L__BB0_13:
	ld.param.u64 	%rd70, [_Z22matrix_multiply_kernelPKfS0_Pfmmm_param_2];
	mad.lo.s64 	%rd66, %rd25, %rd3, %rd4;
	cvta.to.global.u64 	%rd67, %rd70;
	shl.b64 	%rd68, %rd66, 2;
	add.s64 	%rd69, %rd67, %rd68;
	st.global.f32 	[%rd69], %f67;
$L__BB0_14:
	ret;

}
	// .globl	_Z14softmax_kernelPfm
.visible .entry _Z14softmax_kernelPfm(
	.param .u64 .ptr .align 1 _Z14softmax_kernelPfm_param_0,
	.param .u64 _Z14softmax_kernelPfm_param_1
)
{
	.reg .pred 	%p<52>;
	.reg .b32 	%r<36>;
	.reg .b32 	%f<326>;
	.reg .b64 	%rd<74>;
	// demoted variable
	.shared .align 4 .f32 _ZZ14softmax_kernelPfmE7max_val;
	// demoted variable
	.shared .align 4 .f32 _ZZ14softmax_kernelPfmE3sum;
	ld.param.u64 	%rd42, [_Z14softmax_kernelPfm_param_0];
	ld.param.u64 	%rd41, [_Z14softmax_kernelPfm_param_1];
	cvta.to.global.u64 	%rd1, %rd42;
	mov.u32 	%r1, %tid.x;
	setp.ne.s32 	%p1, %r1, 0;
	@%p1 bra 	$L__BB1_72;
	ld.global.f32 	%f285, [%rd1];
	st.shared.f32 	[_ZZ14softmax_kernelPfmE7max_val], %f285;
	setp.lt.u64 	%p2, %rd41, 2;
	@%p2 bra 	$L__BB1_72;
	add.s64 	%rd2, %rd41, -1;
	add.s64 	%rd44, %rd41, -2;
	and.b64  	%rd3, %rd2, 15;
	setp.lt.u64 	%p3, %rd44, 15;
	mov.b64 	%rd63, 1;
	@%p3 bra 	$L__BB1_37;
	and.b64  	%rd46, %rd2, -16;
	neg.s64 	%rd4, %rd46;
	add.s64 	%rd61, %rd1, 32;
	mov.b64 	%rd63, 1;
$L__BB1_4:
	.pragma "nounroll";
	ld.global.f32 	%f3, [%rd61+-28];
	setp.leu.f32 	%p4, %f3, %f285;
	@%p4 bra 	$L__BB1_6;
	st.shared.f32 	[_ZZ14softmax_kernelPfmE7max_val], %f3;
	mov.f32 	%f285, %f3;
$L__BB1_6:
	ld.global.f32 	%f5, [%rd61+-24];
	setp.leu.f32 	%p5, %f5, %f285;
	@%p5 bra 	$L__BB1_8;
	st.shared.f32 	[_ZZ14softmax_kernelPfmE7max_val], %f5;
	mov.f32 	%f285, %f5;
$L__BB1_8:
	ld.global.f32 	%f7, [%rd61+-20];
	setp.leu.f32 	%p6, %f7, %f285;
	@%p6 bra 	$L__BB1_10;
	st.shared.f32 	[_ZZ14softmax_kernelPfmE7max_val], %f7;
	mov.f32 	%f285, %f7;
$L__BB1_10:
	ld.global.f32 	%f9, [%rd61+-16];
	setp.leu.f32 	%p7, %f9, %f285;
	@%p7 bra 	$L__BB1_12;
	st.shared.f32 	[_ZZ14softmax_kernelPfmE7max_val], %f9;
	mov.f32 	%f285, %f9;
$L__BB1_12:
	ld.global.f32 	%f11, [%rd61+-12];
	setp.leu.f32 	%p8, %f11, %f285;
	@%p8 bra 	$L__BB1_14;
	st.shared.f32 	[_ZZ14softmax_kernelPfmE7max_val], %f11;
	mov.f32 	%f285, %f11;
$L__BB1_14:
	ld.global.f32 	%f13, [%rd61+-8];
	setp.leu.f32 	%p9, %f13, %f285;
	@%p9 bra 	$L__BB1_16;
	st.shared.f32 	[_ZZ14softmax_kernelPfmE7max_val], %f13;
	mov.f32 	%f285, %f13;
$L__BB1_16:
	ld.global.f32 	%f15, [%rd61+-4];
	setp.leu.f32 	%p10, %f15, %f285;
	@%p10 bra 	$L__BB1_18;
	st.shared.f32 	[_ZZ14softmax_kernelPfmE7max_val], %f15;
	mov.f32 	%f285, %f15;
$L__BB1_18:
	ld.global.f32 	%f17, [%rd61];
	setp.leu.f32 	%p11, %f17, %f285;
	@%p11 bra 	$L__BB1_20;
	st.shared.f32 	[_ZZ14softmax_kernelPfmE7max_val], %f17;
	mov.f32 	%f285, %f17;
$L__BB1_20:
	ld.global.f32 	%f19, [%rd61+4];
	setp.leu.f32 	%p12, %f19, %f285;
	@%p12 bra 	$L__BB1_22;
	st.shared.f32 	[_ZZ14softmax_kernelPfmE7max_val], %f19;
	mov.f32 	%f285, %f19;
$L__BB1_22:
	ld.global.f32 	%f21, [%rd61+8];
	setp.leu.f32 	%p13, %f21, %f285;
	@%p13 bra 	$L__BB1_24;
	st.shared.f32 	[_ZZ14softmax_kernelPfmE7max_val], %f21;
	mov.f32 	%f285, %f21;
$L__BB1_24:
	ld.global.f32 	%f23, [%rd61+12];
	setp.leu.f32 	%p14, %f23, %f285;
	@%p14 bra 	$L__BB1_26;
	st.shared.f32 	[_ZZ14softmax_kernelPfmE7max_val], %f23;
	mov.f32 	%f285, %f23;
$L__BB1_26:
	ld.global.f32 	%f25, [%rd61+16];
	setp.leu.f32 	%p15, %f25, %f285;
	@%p15 bra 	$L__BB1_28;
	st.shared.f32 	[_ZZ14softmax_kernelPfmE7max_val], %f25;
	mov.f32 	%f285, %f25;
$L__BB1_28:
	ld.global.f32 	%f27, [%rd61+20];
	setp.leu.f32 	%p16, %f27, %f285;
	@%p16 bra 	$L__BB1_30;
	st.shared.f32 	[_ZZ14softmax_kernelPfmE7max_val], %f27;
	mov.f32 	%f285, %f27;
$L__BB1_30:
	ld.global.f32 	%f29, [%rd61+24];
	setp.leu.f32 	%p17, %f29, %f285;
	@%p17 bra 	$L__BB1_32;
	st.shared.f32 	[_ZZ14softmax_kernelPfmE7max_val], %f29;
	mov.f32 	%f285, %f29;
$L__BB1_32:
	ld.global.f32 	%f31, [%rd61+28];
	setp.leu.f32 	%p18, %f31, %f285;
	@%p18 bra 	$L__BB1_34;
	st.shared.f32 	[_ZZ14softmax_kernelPfmE7max_val], %f31;
	mov.f32 	%f285, %f31;
$L__BB1_34:
	ld.global.f32 	%f33, [%rd61+32];
	setp.leu.f32 	%p19, %f33, %f285;
	@%p19 bra 	$L__BB1_36;
	st.shared.f32 	[_ZZ14softmax_kernelPfmE7max_val], %f33;
	mov.f32 	%f285, %f33;
$L__BB1_36:
	add.s64 	%rd63, %rd63, 16;
	add.s64 	%rd47, %rd4, %rd63;
	add.s64 	%rd61, %rd61, 64;
	setp.ne.s64 	%p20, %rd47, 1;
	@%p20 bra 	$L__BB1_4;
$L__BB1_37:
	setp.eq.s64 	%p21, %rd3, 0;
	@%p21 bra 	$L__BB1_72;
	and.b64  	%rd11, %rd2, 7;
	setp.lt.u64 	%p22, %rd3, 8;
	@%p22 bra 	$L__BB1_56;
	shl.b64 	%rd48, %rd63, 2;
	add.s64 	%rd12, %rd1, %rd48;
	ld.global.f32 	%f36, [%rd12];
	setp.leu.f32 	%p23, %f36, %f285;
	@%p23 bra 	$L__BB1_41;
	st.shared.f32 	[_ZZ14softmax_kernelPfmE7max_val], %f36;
	mov.f32 	%f285, %f36;
$L__BB1_41:
	ld.global.f32 	%f38, [%rd12+4];
	setp.leu.f32 	%p24, %f38, %f285;
	@%p24 bra 	$L__BB1_43;
	st.shared.f32 	[_ZZ14softmax_kernelPfmE7max_val], %f38;
	mov.f32 	%f285, %f38;
$L__BB1_43:
	ld.global.f32 	%f40, [%rd12+8];
	setp.leu.f32 	%p25, %f40, %f285;
	@%p25 bra 	$L__BB1_45;
	st.shared.f32 	[_ZZ14softmax_kernelPfmE7max_val], %f40;
	mov.f32 	%f285, %f40;
$L__BB1_45:
	ld.global.f32 	%f42, [%rd12+12];
	setp.leu.f32 	%p26, %f42, %f285;
	@%p26 bra 	$L__BB1_47;
	st.shared.f32 	[_ZZ14softmax_kernelPfmE7max_val], %f42;
	mov.f32 	%f285, %f42;
$L__BB1_47:
	ld.global.f32 	%f44, [%rd12+16];
	setp.leu.f32 	%p27, %f44, %f285;
	@%p27 bra 	$L__BB1_49;
	st.shared.f32 	[_ZZ14softmax_kernelPfmE7max_val], %f44;
	mov.f32 	%f285, %f44;
$L__BB1_49:
	ld.global.f32 	%f46, [%rd12+20];
	setp.leu.f32 	%p28, %f46, %f285;
	@%p28 bra 	$L__BB1_51;
	st.shared.f32 	[_ZZ14softmax_kernelPfmE7max_val], %f46;
	mov.f32 	%f285, %f46;
$L__BB1_51:
	ld.global.f32 	%f48, [%rd12+24];
	setp.leu.f32 	%p29, %f48, %f285;
	@%p29 bra 	$L__BB1_53;
	st.shared.f32 	[_ZZ14softmax_kernelPfmE7max_val], %f48;
	mov.f32 	%f285, %f48;
$L__BB1_53:
	ld.global.f32 	%f50, [%rd12+28];
	setp.leu.f32 	%p30, %f50, %f285;
	@%p30 bra 	$L__BB1_55;
	st.shared.f32 	[_ZZ14softmax_kernelPfmE7max_val], %f50;
	mov.f32 	%f285, %f50;
$L__BB1_55:
	add.s64 	%rd63, %rd63, 8;
$L__BB1_56:
	setp.eq.s64 	%p31, %rd11, 0;
	@%p31 bra 	$L__BB1_72;
	and.b64  	%rd66, %rd2, 3;
	setp.lt.u64 	%p32, %rd11, 4;
	@%p32 bra 	$L__BB1_67;
	shl.b64 	%rd49, %rd63, 2;
	add.s64 	%rd16, %rd1, %rd49;
	ld.global.f32 	%f53, [%rd16];
	setp.leu.f32 	%p33, %f53, %f285;
	@%p33 bra 	$L__BB1_60;
	st.shared.f32 	[_ZZ14softmax_kernelPfmE7max_val], %f53;
	mov.f32 	%f285, %f53;
$L__BB1_60:
	ld.global.f32 	%f55, [%rd16+4];
	setp.leu.f32 	%p34, %f55, %f285;
	@%p34 bra 	$L__BB1_62;
	st.shared.f32 	[_ZZ14softmax_kernelPfmE7max_val], %f55;
	mov.f32 	%f285, %f55;
$L__BB1_62:
	ld.global.f32 	%f57, [%rd16+8];
	setp.leu.f32 	%p35, %f57, %f285;
	@%p35 bra 	$L__BB1_64;
	st.shared.f32 	[_ZZ14softmax_kernelPfmE7max_val], %f57;
	mov.f32 	%f285, %f57;
$L__BB1_64:
	ld.global.f32 	%f59, [%rd16+12];
	setp.leu.f32 	%p36, %f59, %f285;
	@%p36 bra 	$L__BB1_66;
	st.shared.f32 	[_ZZ14softmax_kernelPfmE7max_val], %f59;
	mov.f32 	%f285, %f59;
$L__BB1_66:
	add.s64 	%rd63, %rd63, 4;
$L__BB1_67:
	setp.eq.s64 	%p37, %rd66, 0;
	@%p37 bra 	$L__BB1_72;
	shl.b64 	%rd50, %rd63, 2;
	add.s64 	%rd67, %rd1, %rd50;
$L__BB1_69:
	.pragma "nounroll";
	ld.global.f32 	%f63, [%rd67];
	setp.leu.f32 	%p38, %f63, %f285;
	@%p38 bra 	$L__BB1_71;
	st.shared.f32 	[_ZZ14softmax_kernelPfmE7max_val], %f63;
	mov.f32 	%f285, %f63;
$L__BB1_71:
	add.s64 	%rd67, %rd67, 4;
	add.s64 	%rd66, %rd66, -1;
	setp.ne.s64 	%p39, %rd66, 0;
	@%p39 bra 	$L__BB1_69;
$L__BB1_72:
	setp.ne.s32 	%p40, %r1, 0;
	bar.sync 	0;
	@%p40 bra 	$L__BB1_86;
	mov.b32 	%r2, 0;
	st.shared.u32 	[_ZZ14softmax_kernelPfmE3sum], %r2;
	setp.eq.s64 	%p41, %rd41, 0;
	@%p41 bra 	$L__BB1_86;
	ld.shared.f32 	%f65, [_ZZ14softmax_kernelPfmE7max_val];
	and.b64  	%rd24, %rd41, 7;
	setp.lt.u64 	%p42, %rd41, 8;
	mov.b64 	%rd71, 0;
	mov.f32 	%f325, 0f00000000;
	@%p42 bra 	$L__BB1_77;
	and.b64  	%rd71, %rd41, -8;
	add.s64 	%rd68, %rd1, 16;
	mov.f32 	%f325, 0f00000000;
	mov.u64 	%rd69, %rd71;
$L__BB1_76:
	.pragma "nounroll";
	ld.global.f32 	%f83, [%rd68+-16];
	sub.f32 	%f84, %f83, %f65;
	fma.rn.f32 	%f85, %f84, 0f3BBB989D, 0f3F000000;
	cvt.sat.f32.f32 	%f86, %f85;
	mov.f32 	%f87, 0f4B400001;
	mov.f32 	%f88, 0f437C0000;
	fma.rm.f32 	%f89, %f86, %f88, %f87;
	add.f32 	%f90, %f89, 0fCB40007F;
	neg.f32 	%f91, %f90;
	fma.rn.f32 	%f92, %f84, 0f3FB8AA3B, %f91;
	fma.rn.f32 	%f93, %f84, 0f32A57060, %f92;
	mov.b32 	%r3, %f89;
	shl.b32 	%r4, %r3, 23;
	mov.b32 	%f94, %r4;
	ex2.approx.ftz.f32 	%f95, %f93;
	fma.rn.f32 	%f96, %f95, %f94, %f325;
	ld.global.f32 	%f97, [%rd68+-12];
	sub.f32 	%f98, %f97, %f65;
	fma.rn.f32 	%f99, %f98, 0f3BBB989D, 0f3F000000;
	cvt.sat.f32.f32 	%f100, %f99;
	fma.rm.f32 	%f101, %f100, %f88, %f87;
	add.f32 	%f102, %f101, 0fCB40007F;
	neg.f32 	%f103, %f102;
	fma.rn.f32 	%f104, %f98, 0f3FB8AA3B, %f103;
	fma.rn.f32 	%f105, %f98, 0f32A57060, %f104;
	mov.b32 	%r5, %f101;
	shl.b32 	%r6, %r5, 23;
	mov.b32 	%f106, %r6;
	ex2.approx.ftz.f32 	%f107, %f105;
	fma.rn.f32 	%f108, %f107, %f106, %f96;
	ld.global.f32 	%f109, [%rd68+-8];
	sub.f32 	%f110, %f109, %f65;
	fma.rn.f32 	%f111, %f110, 0f3BBB989D, 0f3F000000;
	cvt.sat.f32.f32 	%f112, %f111;
	fma.rm.f32 	%f113, %f112, %f88, %f87;
	add.f32 	%f114, %f113, 0fCB40007F;
	neg.f32 	%f115, %f114;
	fma.rn.f32 	%f116, %f110, 0f3FB8AA3B, %f115;
	fma.rn.f32 	%f117, %f110, 0f32A57060, %f116;
	mov.b32 	%r7, %f113;
	shl.b32 	%r8, %r7, 23;
	mov.b32 	%f118, %r8;
	ex2.approx.ftz.f32 	%f119, %f117;
	fma.rn.f32 	%f120, %f119, %f118, %f108;
	ld.global.f32 	%f121, [%rd68+-4];
	sub.f32 	%f122, %f121, %f65;
	fma.rn.f32 	%f123, %f122, 0f3BBB989D, 0f3F000000;
	cvt.sat.f32.f32 	%f124, %f123;
	fma.rm.f32 	%f125, %f124, %f88, %f87;
	add.f32 	%f126, %f125, 0fCB40007F;
	neg.f32 	%f127, %f126;
	fma.rn.f32 	%f128, %f122, 0f3FB8AA3B, %f127;
	fma.rn.f32 	%f129, %f122, 0f32A57060, %f128;
	mov.b32 	%r9, %f125;
	shl.b32 	%r10, %r9, 23;
	mov.b32 	%f130, %r10;
	ex2.approx.ftz.f32 	%f131, %f129;
	fma.rn.f32 	%f132, %f131, %f130, %f120;
	ld.global.f32 	%f133, [%rd68];
	sub.f32 	%f134, %f133, %f65;
	fma.rn.f32 	%f135, %f134, 0f3BBB989D, 0f3F000000;
	cvt.sat.f32.f32 	%f136, %f135;
	fma.rm.f32 	%f137, %f136, %f88, %f87;
	add.f32 	%f138, %f137, 0fCB40007F;
	neg.f32 	%f139, %f138;
	fma.rn.f32 	%f140, %f134, 0f3FB8AA3B, %f139;
	fma.rn.f32 	%f141, %f134, 0f32A57060, %f140;
	mov.b32 	%r11, %f137;
	shl.b32 	%r12, %r11, 23;
	mov.b32 	%f142, %r12;
	ex2.approx.ftz.f32 	%f143, %f141;
	fma.rn.f32 	%f144, %f143, %f142, %f132;
	ld.global.f32 	%f145, [%rd68+4];
	sub.f32 	%f146, %f145, %f65;
	fma.rn.f32 	%f147, %f146, 0f3BBB989D, 0f3F000000;
	cvt.sat.f32.f32 	%f148, %f147;
	fma.rm.f32 	%f149, %f148, %f88, %f87;
	add.f32 	%f150, %f149, 0fCB40007F;
	neg.f32 	%f151, %f150;
	fma.rn.f32 	%f152, %f146, 0f3FB8AA3B, %f151;
	fma.rn.f32 	%f153, %f146, 0f32A57060, %f152;
	mov.b32 	%r13, %f149;
	shl.b32 	%r14, %r13, 23;
	mov.b32 	%f154, %r14;
	ex2.approx.ftz.f32 	%f155, %f153;
	fma.rn.f32 	%f156, %f155, %f154, %f144;
	ld.global.f32 	%f157, [%rd68+8];
	sub.f32 	%f158, %f157, %f65;
	fma.rn.f32 	%f159, %f158, 0f3BBB989D, 0f3F000000;
	cvt.sat.f32.f32 	%f160, %f159;
	fma.rm.f32 	%f161, %f160, %f88, %f87;
	add.f32 	%f162, %f161, 0fCB40007F;
	neg.f32 	%f163, %f162;
	fma.rn.f32 	%f164, %f158, 0f3FB8AA3B, %f163;
	fma.rn.f32 	%f165, %f158, 0f32A57060, %f164;
	mov.b32 	%r15, %f161;
	shl.b32 	%r16, %r15, 23;
	mov.b32 	%f166, %r16;
	ex2.approx.ftz.f32 	%f167, %f165;
	fma.rn.f32 	%f168, %f167, %f166, %f156;
	ld.global.f32 	%f169, [%rd68+12];
	sub.f32 	%f170, %f169, %f65;
	fma.rn.f32 	%f171, %f170, 0f3BBB989D, 0f3F000000;
	cvt.sat.f32.f32 	%f172, %f171;
	fma.rm.f32 	%f173, %f172, %f88, %f87;
	add.f32 	%f174, %f173, 0fCB40007F;
	neg.f32 	%f175, %f174;
	fma.rn.f32 	%f176, %f170, 0f3FB8AA3B, %f175;
	fma.rn.f32 	%f177, %f170, 0f32A57060, %f176;
	mov.b32 	%r17, %f173;
	shl.b32 	%r18, %r17, 23;
	mov.b32 	%f178, %r18;
	ex2.approx.ftz.f32 	%f179, %f177;
	fma.rn.f32 	%f325, %f179, %f178, %f168;
	add.s64 	%rd69, %rd69, -8;
	add.s64 	%rd68, %rd68, 32;
	setp.ne.s64 	%p43, %rd69, 0;
	@%p43 bra 	$L__BB1_76;
$L__BB1_77:
	setp.eq.s64 	%p44, %rd24, 0;
	@%p44 bra 	$L__BB1_85;
	and.b64  	%rd32, %rd41, 3;
	setp.lt.u64 	%p45, %rd24, 4;
	@%p45 bra 	$L__BB1_80;
	shl.b64 	%rd52, %rd71, 2;
	add.s64 	%rd53, %rd1, %rd52;
	ld.global.f32 	%f181, [%rd53];
	sub.f32 	%f182, %f181, %f65;
	fma.rn.f32 	%f183, %f182, 0f3BBB989D, 0f3F000000;
	cvt.sat.f32.f32 	%f184, %f183;
	mov.f32 	%f185, 0f4B400001;
	mov.f32 	%f186, 0f437C0000;
	fma.rm.f32 	%f187, %f184, %f186, %f185;
	add.f32 	%f188, %f187, 0fCB40007F;
	neg.f32 	%f189, %f188;
	fma.rn.f32 	%f190, %f182, 0f3FB8AA3B, %f189;
	fma.rn.f32 	%f191, %f182, 0f32A57060, %f190;
	mov.b32 	%r19, %f187;
	shl.b32 	%r20, %r19, 23;
	mov.b32 	%f192, %r20;
	ex2.approx.ftz.f32 	%f193, %f191;
	fma.rn.f32 	%f194, %f193, %f192, %f325;
	ld.global.f32 	%f195, [%rd53+4];
	sub.f32 	%f196, %f195, %f65;
	fma.rn.f32 	%f197, %f196, 0f3BBB989D, 0f3F000000;
	cvt.sat.f32.f32 	%f198, %f197;
	fma.rm.f32 	%f199, %f198, %f186, %f185;
	add.f32 	%f200, %f199, 0fCB40007F;
	neg.f32 	%f201, %f200;
	fma.rn.f32 	%f202, %f196, 0f3FB8AA3B, %f201;
	fma.rn.f32 	%f203, %f196, 0f32A57060, %f202;
	mov.b32 	%r21, %f199;
	shl.b32 	%r22, %r21, 23;
	mov.b32 	%f204, %r22;
	ex2.approx.ftz.f32 	%f205, %f203;
	fma.rn.f32 	%f206, %f205, %f204, %f194;
	ld.global.f32 	%f207, [%rd53+8];
	sub.f32 	%f208, %f207, %f65;
	fma.rn.f32 	%f209, %f208, 0f3BBB989D, 0f3F000000;
	cvt.sat.f32.f32 	%f210, %f209;
	fma.rm.f32 	%f211, %f210, %f186, %f185;
	add.f32 	%f212, %f211, 0fCB40007F;
	neg.f32 	%f213, %f212;
	fma.rn.f32 	%f214, %f208, 0f3FB8AA3B, %f213;
	fma.rn.f32 	%f215, %f208, 0f32A57060, %f214;
	mov.b32 	%r23, %f211;
	shl.b32 	%r24, %r23, 23;
	mov.b32 	%f216, %r24;
	ex2.approx.ftz.f32 	%f217, %f215;
	fma.rn.f32 	%f218, %f217, %f216, %f206;
	ld.global.f32 	%f219, [%rd53+12];
	sub.f32 	%f220, %f219, %f65;
	fma.rn.f32 	%f221, %f220, 0f3BBB989D, 0f3F000000;
	cvt.sat.f32.f32 	%f222, %f221;
	fma.rm.f32 	%f223, %f222, %f186, %f185;
	add.f32 	%f224, %f223, 0fCB40007F;
	neg.f32 	%f225, %f224;
	fma.rn.f32 	%f226, %f220, 0f3FB8AA3B, %f225;
	fma.rn.f32 	%f227, %f220, 0f32A57060, %f226;
	mov.b32 	%r25, %f223;
	shl.b32 	%r26, %r25, 23;
	mov.b32 	%f228, %r26;
	ex2.approx.ftz.f32 	%f229, %f227;
	fma.rn.f32 	%f325, %f229, %f228, %f218;
	add.s64 	%rd71, %rd71, 4;
$L__BB1_80:
	setp.eq.s64 	%p46, %rd32, 0;
	@%p46 bra 	$L__BB1_85;
	setp.eq.s64 	%p47, %rd32, 1;
	@%p47 bra 	$L__BB1_83;
	shl.b64 	%rd54, %rd71, 2;
	add.s64 	%rd55, %rd1, %rd54;
	ld.global.f32 	%f231, [%rd55];
	sub.f32 	%f232, %f231, %f65;
	fma.rn.f32 	%f233, %f232, 0f3BBB989D, 0f3F000000;
	cvt.sat.f32.f32 	%f234, %f233;
	mov.f32 	%f235, 0f4B400001;
	mov.f32 	%f236, 0f437C0000;
	fma.rm.f32 	%f237, %f234, %f236, %f235;
	add.f32 	%f238, %f237, 0fCB40007F;
	neg.f32 	%f239, %f238;
	fma.rn.f32 	%f240, %f232, 0f3FB8AA3B, %f239;
	fma.rn.f32 	%f241, %f232, 0f32A57060, %f240;
	mov.b32 	%r27, %f237;
	shl.b32 	%r28, %r27, 23;
	mov.b32 	%f242, %r28;
	ex2.approx.ftz.f32 	%f243, %f241;
	fma.rn.f32 	%f244, %f243, %f242, %f325;
	ld.global.f32 	%f245, [%rd55+4];
	sub.f32 	%f246, %f245, %f65;
	fma.rn.f32 	%f247, %f246, 0f3BBB989D, 0f3F000000;
	cvt.sat.f32.f32 	%f248, %f247;
	fma.rm.f32 	%f249, %f248, %f236, %f235;
	add.f32 	%f250, %f249, 0fCB40007F;
	neg.f32 	%f251, %f250;
	fma.rn.f32 	%f252, %f246, 0f3FB8AA3B, %f251;
	fma.rn.f32 	%f253, %f246, 0f32A57060, %f252;
	mov.b32 	%r29, %f249;
	shl.b32 	%r30, %r29, 23;
	mov.b32 	%f254, %r30;
	ex2.approx.ftz.f32 	%f255, %f253;
	fma.rn.f32 	%f325, %f255, %f254, %f244;
	add.s64 	%rd71, %rd71, 2;
$L__BB1_83:
	and.b64  	%rd56, %rd41, 1;
	setp.eq.b64 	%p48, %rd56, 1;
	not.pred 	%p49, %p48;
	@%p49 bra 	$L__BB1_85;
	shl.b64 	%rd57, %rd71, 2;
	add.s64 	%rd58, %rd1, %rd57;
	ld.global.f32 	%f256, [%rd58];
	sub.f32 	%f257, %f256, %f65;
	fma.rn.f32 	%f258, %f257, 0f3BBB989D, 0f3F000000;
	cvt.sat.f32.f32 	%f259, %f258;
	mov.f32 	%f260, 0f4B400001;
	mov.f32 	%f261, 0f437C0000;
	fma.rm.f32 	%f262, %f259, %f261, %f260;
	add.f32 	%f263, %f262, 0fCB40007F;
	neg.f32 	%f264, %f263;
	fma.rn.f32 	%f265, %f257, 0f3FB8AA3B, %f264;
	fma.rn.f32 	%f266, %f257, 0f32A57060, %f265;
	mov.b32 	%r31, %f262;
	shl.b32 	%r32, %r31, 23;
	mov.b32 	%f267, %r32;
	ex2.approx.ftz.f32 	%f268, %f266;
	fma.rn.f32 	%f325, %f268, %f267, %f325;
$L__BB1_85:
	st.shared.f32 	[_ZZ14softmax_kernelPfmE3sum], %f325;
$L__BB1_86:
	bar.sync 	0;
	cvt.u64.u32 	%rd73, %r1;
	setp.le.u64 	%p50, %rd41, %rd73;
	@%p50 bra 	$L__BB1_89;
	ld.shared.f32 	%f78, [_ZZ14softmax_kernelPfmE7max_val];
	ld.shared.f32 	%f79, [_ZZ14softmax_kernelPfmE3sum];
	mov.u32 	%r33, %ntid.x;
	cvt.u64.u32 	%rd38, %r33;
$L__BB1_88:
	shl.b64 	%rd59, %rd73, 2;
	add.s64 	%rd60, %rd1, %rd59;
	ld.global.f32 	%f269, [%rd60];
	sub.f32 	%f270, %f269, %f78;
	fma.rn.f32 	%f271, %f270, 0f3BBB989D, 0f3F000000;
	cvt.sat.f32.f32 	%f272, %f271;
	mov.f32 	%f273, 0f4B400001;
	mov.f32 	%f274, 0f437C0000;
	fma.rm.f32 	%f275, %f272, %f274, %f273;
	add.f32 	%f276, %f275, 0fCB40007F;
	neg.f32 	%f277, %f276;
	fma.rn.f32 	%f278, %f270, 0f3FB8AA3B, %f277;
	fma.rn.f32 	%f279, %f270, 0f32A57060, %f278;
	mov.b32 	%r34, %f275;
	shl.b32 	%r35, %r34, 23;
	mov.b32 	%f280, %r35;
	ex2.approx.ftz.f32 	%f281, %f279;
	mul.f32 	%f282, %f281, %f280;
	div.rn.f32 	%f283, %f282, %f79;
	st.global.f32 	[%rd60], %f283;
	add.s64 	%rd73, %rd73, %rd38;
	setp.lt.u64 	%p51, %rd73, %rd41;
	@%p51 bra 	$L__BB1_88;
$L__BB1_89:
	ret;

}
	// .globl	_Z11gelu_kernelPfm
.visible .entry _Z11gelu_kernelPfm(
	.param .u64 .ptr .align 1 _Z11gelu_kernelPfm_param_0,
	.param .u64 _Z11gelu_kernelPfm_param_1
)
{
	.reg .pred 	%p<5>;
	.reg .b32 	%r<3>;
	.reg .b32 	%f<24>;
	.reg .b64 	%rd<11>;

	ld.param.u64 	%rd6, [_Z11gelu_kernelPfm_param_0];
	ld.param.u64 	%rd7, [_Z11gelu_kernelPfm_param_1];
	mov.u32 	%r1, %tid.x;
	cvt.u64.u32 	%rd10, %r1;
	setp.le.u64 	%p1, %rd7, %rd10;
	@%p1 bra 	$L__BB2_3;
	mov.u32 	%r2, %ntid.x;
	cvt.u64.u32 	%rd2, %r2;
	cvta.to.global.u64 	%rd3, %rd6;
$L__BB2_2:
	shl.b64 	%rd8, %rd10, 2;
	add.s64 	%rd9, %rd3, %rd8;
	ld.global.f32 	%f1, [%rd9];
	mul.f32 	%f2, %f1, 0f3F000000;
	mul.f32 	%f3, %f1, 0f3D372713;
	mul.f32 	%f4, %f1, %f3;
	fma.rn.f32 	%f5, %f1, %f4, %f1;
	mul.f32 	%f6, %f5, 0f3F4C422A;
	abs.f32 	%f7, %f6;
	mul.f32 	%f8, %f7, 0f4038AA3B;
	ex2.approx.ftz.f32 	%f9, %f8;
	add.f32 	%f10, %f9, 0f3F800000;
	rcp.approx.ftz.f32 	%f11, %f10;
	fma.rn.f32 	%f12, %f11, 0fC0000000, 0f3F800000;
	setp.ge.f32 	%p2, %f7, 0f41102CB4;
	selp.f32 	%f13, 0f3F800000, %f12, %p2;
	copysign.f32 	%f14, %f6, %f13;
	mul.f32 	%f15, %f6, %f6;
	fma.rn.f32 	%f16, %f15, 0f3C80F082, 0fBD563CAE;
	fma.rn.f32 	%f17, %f16, %f15, 0f3E085941;
	fma.rn.f32 	%f18, %f17, %f15, 0fBEAAA9ED;
	fma.rn.f32 	%f19, %f18, %f15, 0f00000000;
	fma.rn.f32 	%f20, %f19, %f6, %f6;
	setp.ge.f32 	%p3, %f7, 0f3F19999A;
	selp.f32 	%f21, %f14, %f20, %p3;
	add.f32 	%f22, %f21, 0f3F800000;
	mul.f32 	%f23, %f2, %f22;
	st.global.f32 	[%rd9], %f23;
	add.s64 	%rd10, %rd10, %rd2;
	setp.lt.u64 	%p4, %rd10, %rd7;
	@%p4 bra 	$L__BB2_2;
$L__BB2_3:
	ret;

}
	// .globl	_Z22flash_attention_kernelPKfS0_S0_Pfiiiif
.visible .entry _Z22flash_attention_kernelPKfS0_S0_Pfiiiif(
	.param .u64 .ptr .align 1 _Z22flash_attention_kernelPKfS0_S0_Pfiiiif_param_0,
	.param .u64 .ptr .align 1 _Z22flash_attention_kernelPKfS0_S0_Pfiiiif_param_1,
	.param .u64 .ptr .align 1 _Z22flash_attention_kernelPKfS0_S0_Pfiiiif_param_2,
	.param .u64 .ptr .align 1 _Z22flash_attention_kernelPKfS0_S0_Pfiiiif_param_3,
	.param .u32 _Z22flash_attention_kernelPKfS0_S0_Pfiiiif_param_4,
	.param .u32 _Z22flash_attention_kernelPKfS0_S0_Pfiiiif_param_5,
	.param .u32 _Z22flash_attention_kernelPKfS0_S0_Pfiiiif_param_6,
	.param .u32 _Z22flash_attention_kernelPKfS0_S0_Pfiiiif_param_7,
	.param .f32 _Z22flash_attention_kernelPKfS0_S0_Pfiiiif_param_8
)
{
	.local .align 16 .b8 	__local_depot3[1024];
	.reg .b64 	%SP;
	.reg .b64 	%SPL;
	.reg .pred 	%p<62>;
	.reg .b32 	%r<178>;
	.reg .b32 	%f<432>;
	.reg .b64 	%rd<162>;

	mov.u64 	%SPL, __local_depot3;
	ld.param.u64 	%rd32, [_Z22flash_attention_kernelPKfS0_S0_Pfiiiif_param_0];
	ld.param.u64 	%rd33, [_Z22flash_attention_kernelPKfS0_S0_Pfiiiif_param_1];
	ld.param.u64 	%rd34, [_Z22flash_attention_kernelPKfS0_S0_Pfiiiif_param_2];
	ld.param.u64 	%rd35, [_Z22flash_attention_kernelPKfS0_S0_Pfiiiif_param_3];
	ld.param.u32 	%r76, [_Z22flash_attention_kernelPKfS0_S0_Pfiiiif_param_5];
	ld.param.u32 	%r77, [_Z22flash_attention_kernelPKfS0_S0_Pfiiiif_param_6];
	ld.param.u32 	%r78, [_Z22flash_attention_kernelPKfS0_S0_Pfiiiif_param_7];
	ld.param.f32 	%f40, [_Z22flash_attention_kernelPKfS0_S0_Pfiiiif_param_8];
	cvta.to.global.u64 	%rd1, %rd33;
	cvta.to.global.u64 	%rd2, %rd32;
	cvta.to.global.u64 	%rd3, %rd34;
	cvta.to.global.u64 	%rd4, %rd35;
	add.u64 	%rd5, %SPL, 0;
	add.u64 	%rd6, %SPL, 512;
	mov.u32 	%r79, %ctaid.x;
	mov.u32 	%r80, %ntid.x;
	mov.u32 	%r81, %tid.x;
	mad.lo.s32 	%r1, %r79, %r80, %r81;
	setp.ge.s32 	%p1, %r1, %r76;
	@%p1 bra 	$L__BB3_53;
	mov.u32 	%r82, %ctaid.y;
	mov.u32 	%r83, %ctaid.z;
	mul.lo.s32 	%r84, %r76, %r83;
	mul.lo.s32 	%r85, %r84, %r77;
	mul.lo.s32 	%r86, %r85, %r78;
	cvt.s64.s32 	%rd38, %r86;
	mul.lo.s32 	%r87, %r76, %r82;
	mul.lo.s32 	%r88, %r87, %r78;
	cvt.s64.s32 	%rd39, %r88;
	add.s64 	%rd7, %rd38, %rd39;
	mul.lo.s32 	%r89, %r78, %r1;
	cvt.s64.s32 	%rd40, %r89;
	add.s64 	%rd8, %rd7, %rd40;
	mov.f32 	%f41, 0f00000000;
	st.local.v4.f32 	[%rd5], {%f41, %f41, %f41, %f41};
	st.local.v4.f32 	[%rd5+16], {%f41, %f41, %f41, %f41};
	st.local.v4.f32 	[%rd5+32], {%f41, %f41, %f41, %f41};
	st.local.v4.f32 	[%rd5+48], {%f41, %f41, %f41, %f41};
	st.local.v4.f32 	[%rd5+64], {%f41, %f41, %f41, %f41};
	st.local.v4.f32 	[%rd5+80], {%f41, %f41, %f41, %f41};
	st.local.v4.f32 	[%rd5+96], {%f41, %f41, %f41, %f41};
	st.local.v4.f32 	[%rd5+112], {%f41, %f41, %f41, %f41};
	st.local.v4.f32 	[%rd5+128], {%f41, %f41, %f41, %f41};
	st.local.v4.f32 	[%rd5+144], {%f41, %f41, %f41, %f41};
	st.local.v4.f32 	[%rd5+160], {%f41, %f41, %f41, %f41};
	st.local.v4.f32 	[%rd5+176], {%f41, %f41, %f41, %f41};
	st.local.v4.f32 	[%rd5+192], {%f41, %f41, %f41, %f41};
	st.local.v4.f32 	[%rd5+208], {%f41, %f41, %f41, %f41};
	st.local.v4.f32 	[%rd5+224], {%f41, %f41, %f41, %f41};
	st.local.v4.f32 	[%rd5+240], {%f41, %f41, %f41, %f41};
	st.local.v4.f32 	[%rd5+256], {%f41, %f41, %f41, %f41};
	st.local.v4.f32 	[%rd5+272], {%f41, %f41, %f41, %f41};
	st.local.v4.f32 	[%rd5+288], {%f41, %f41, %f41, %f41};
	st.local.v4.f32 	[%rd5+304], {%f41, %f41, %f41, %f41};
	st.local.v4.f32 	[%rd5+320], {%f41, %f41, %f41, %f41};
	st.local.v4.f32 	[%rd5+336], {%f41, %f41, %f41, %f41};
	st.local.v4.f32 	[%rd5+352], {%f41, %f41, %f41, %f41};
	st.local.v4.f32 	[%rd5+368], {%f41, %f41, %f41, %f41};
	st.local.v4.f32 	[%rd5+384], {%f41, %f41, %f41, %f41};
	st.local.v4.f32 	[%rd5+400], {%f41, %f41, %f41, %f41};
	st.local.v4.f32 	[%rd5+416], {%f41, %f41, %f41, %f41};
	st.local.v4.f32 	[%rd5+432], {%f41, %f41, %f41, %f41};
	st.local.v4.f32 	[%rd5+448], {%f41, %f41, %f41, %f41};
	st.local.v4.f32 	[%rd5+464], {%f41, %f41, %f41, %f41};
	st.local.v4.f32 	[%rd5+480], {%f41, %f41, %f41, %f41};
	st.local.v4.f32 	[%rd5+496], {%f41, %f41, %f41, %f41};
	setp.lt.s32 	%p2, %r76, 1;
	@%p2 bra 	$L__BB3_40;
	setp.gt.s32 	%p3, %r78, 0;
	@%p3 bra 	$L__BB3_7;
	mul.f32 	%f1, %f40, 0f00000000;
	mov.f32 	%f430, 0fFF800000;
	mov.b32 	%r165, 0;
	mov.u32 	%r166, %r165;
$L__BB3_4:
	mov.u32 	%r44, %r166;
	add.s32 	%r166, %r44, 128;
	min.s32 	%r46, %r76, %r166;
	shl.b32 	%r91, %r165, 7;
	sub.s32 	%r47, %r46, %r91;
	add.s32 	%r48, %r47, -1;
	and.b32  	%r49, %r46, 3;
	and.b32  	%r50, %r46, 7;
	setp.le.s32 	%p4, %r46, %r44;
	@%p4 bra 	$L__BB3_70;
	setp.lt.u32 	%p5, %r48, 7;
	mov.b32 	%r167, 0;
	@%p5 bra 	$L__BB3_62;
	sub.s32 	%r167, %r47, %r50;
	mov.b32 	%r170, 0;
	bra.uni 	$L__BB3_61;
$L__BB3_7:
	and.b32  	%r2, %r78, 7;
	and.b32  	%r3, %r78, 3;
	and.b32  	%r4, %r78, 15;
	and.b32  	%r5, %r78, 2147483640;
	and.b32  	%r6, %r78, 2147483632;
	mov.f32 	%f414, 0fFF800000;
	mov.b32 	%r151, 0;
	shl.b64 	%rd52, %rd8, 2;
	add.s64 	%rd53, %rd52, %rd2;
	add.s64 	%rd10, %rd53, 16;
	mov.u32 	%r152, %r151;
$L__BB3_8:
	add.s32 	%r9, %r152, 128;
	min.s32 	%r10, %r76, %r9;
	sub.s32 	%r11, %r10, %r152;
	setp.lt.s32 	%p24, %r11, 1;
	@%p24 bra 	$L__BB3_22;
	mov.b32 	%r155, 0;
$L__BB3_10:
	setp.lt.u32 	%p25, %r78, 8;
	add.s32 	%r115, %r155, %r152;
	mul.lo.s32 	%r20, %r115, %r78;
	mov.f32 	%f422, 0f00000000;
	mov.b32 	%r158, 0;
	@%p25 bra 	$L__BB3_13;
	and.b32  	%r116, %r78, 2147483640;
	neg.s32 	%r156, %r116;
	cvt.u64.u32 	%rd54, %r20;
	add.s64 	%rd55, %rd7, %rd54;
	shl.b64 	%rd56, %rd55, 2;
	add.s64 	%rd57, %rd1, %rd56;
	add.s64 	%rd156, %rd57, 16;
	mov.f32 	%f422, 0f00000000;
	mov.u64 	%rd157, %rd10;
$L__BB3_12:
	.pragma "nounroll";
	ld.global.f32 	%f142, [%rd157+-16];
	ld.global.f32 	%f143, [%rd156+-16];
	fma.rn.f32 	%f144, %f142, %f143, %f422;
	ld.global.f32 	%f145, [%rd157+-12];
	ld.global.f32 	%f146, [%rd156+-12];
	fma.rn.f32 	%f147, %f145, %f146, %f144;
	ld.global.f32 	%f148, [%rd157+-8];
	ld.global.f32 	%f149, [%rd156+-8];
	fma.rn.f32 	%f150, %f148, %f149, %f147;
	ld.global.f32 	%f151, [%rd157+-4];
	ld.global.f32 	%f152, [%rd156+-4];
	fma.rn.f32 	%f153, %f151, %f152, %f150;
	ld.global.f32 	%f154, [%rd157];
	ld.global.f32 	%f155, [%rd156];
	fma.rn.f32 	%f156, %f154, %f155, %f153;
	ld.global.f32 	%f157, [%rd157+4];
	ld.global.f32 	%f158, [%rd156+4];
	fma.rn.f32 	%f159, %f157, %f158, %f156;
	ld.global.f32 	%f160, [%rd157+8];
	ld.global.f32 	%f161, [%rd156+8];
	fma.rn.f32 	%f162, %f160, %f161, %f159;
	ld.global.f32 	%f163, [%rd157+12];
	ld.global.f32 	%f164, [%rd156+12];
	fma.rn.f32 	%f422, %f163, %f164, %f162;
	add.s32 	%r156, %r156, 8;
	add.s64 	%rd157, %rd157, 32;
	add.s64 	%rd156, %rd156, 32;
	setp.ne.s32 	%p26, %r156, 0;
	mov.u32 	%r158, %r5;
	@%p26 bra 	$L__BB3_12;
$L__BB3_13:
	setp.eq.s32 	%p27, %r2, 0;
	@%p27 bra 	$L__BB3_21;
	add.s32 	%r117, %r2, -1;
	setp.lt.u32 	%p28, %r117, 3;
	@%p28 bra 	$L__BB3_16;
	cvt.u64.u32 	%rd58, %r158;
	add.s64 	%rd59, %rd8, %rd58;
	shl.b64 	%rd60, %rd59, 2;
	add.s64 	%rd61, %rd2, %rd60;
	ld.global.f32 	%f166, [%rd61];
	add.s32 	%r118, %r158, %r20;
	cvt.u64.u32 	%rd62, %r118;
	add.s64 	%rd63, %rd7, %rd62;
	shl.b64 	%rd64, %rd63, 2;
	add.s64 	%rd65, %rd1, %rd64;
	ld.global.f32 	%f167, [%rd65];
	fma.rn.f32 	%f168, %f166, %f167, %f422;
	ld.global.f32 	%f169, [%rd61+4];
	cvt.u64.u32 	%rd66, %r20;
	add.s64 	%rd67, %rd58, %rd66;
	add.s64 	%rd68, %rd7, %rd67;
	shl.b64 	%rd69, %rd68, 2;
	add.s64 	%rd70, %rd1, %rd69;
	ld.global.f32 	%f170, [%rd70+4];
	fma.rn.f32 	%f171, %f169, %f170, %f168;
	ld.global.f32 	%f172, [%rd61+8];
	ld.global.f32 	%f173, [%rd70+8];
	fma.rn.f32 	%f174, %f172, %f173, %f171;
	ld.global.f32 	%f175, [%rd61+12];
	ld.global.f32 	%f176, [%rd70+12];
	fma.rn.f32 	%f422, %f175, %f176, %f174;
	add.s32 	%r158, %r158, 4;
$L__BB3_16:
	setp.eq.s32 	%p29, %r3, 0;
	@%p29 bra 	$L__BB3_21;
	setp.eq.s32 	%p30, %r3, 1;
	@%p30 bra 	$L__BB3_19;
	cvt.u64.u32 	%rd71, %r158;
	add.s64 	%rd72, %rd8, %rd71;
	shl.b64 	%rd73, %rd72, 2;
	add.s64 	%rd74, %rd2, %rd73;
	ld.global.f32 	%f178, [%rd74];
	add.s32 	%r119, %r158, %r20;
	cvt.u64.u32 	%rd75, %r119;
	add.s64 	%rd76, %rd7, %rd75;
	shl.b64 	%rd77, %rd76, 2;
	add.s64 	%rd78, %rd1, %rd77;
	ld.global.f32 	%f179, [%rd78];
	fma.rn.f32 	%f180, %f178, %f179, %f422;
	ld.global.f32 	%f181, [%rd74+4];
	cvt.u64.u32 	%rd79, %r20;
	add.s64 	%rd80, %rd71, %rd79;
	add.s64 	%rd81, %rd7, %rd80;
	shl.b64 	%rd82, %rd81, 2;
	add.s64 	%rd83, %rd1, %rd82;
	ld.global.f32 	%f182, [%rd83+4];
	fma.rn.f32 	%f422, %f181, %f182, %f180;
	add.s32 	%r158, %r158, 2;
$L__BB3_19:
	and.b32  	%r120, %r78, 1;
	setp.eq.b32 	%p31, %r120, 1;
	not.pred 	%p32, %p31;
	@%p32 bra 	$L__BB3_21;
	cvt.u64.u32 	%rd84, %r158;
	add.s64 	%rd85, %rd8, %rd84;
	shl.b64 	%rd86, %rd85, 2;
	add.s64 	%rd87, %rd2, %rd86;
	ld.global.f32 	%f183, [%rd87];
	add.s32 	%r121, %r158, %r20;
	cvt.u64.u32 	%rd88, %r121;
	add.s64 	%rd89, %rd7, %rd88;
	shl.b64 	%rd90, %rd89, 2;
	add.s64 	%rd91, %rd1, %rd90;
	ld.global.f32 	%f184, [%rd91];
	fma.rn.f32 	%f422, %f183, %f184, %f422;
$L__BB3_21:
	mul.f32 	%f185, %f40, %f422;
	mul.wide.u32 	%rd92, %r155, 4;
	add.s64 	%rd93, %rd6, %rd92;
	st.local.f32 	[%rd93], %f185;
	setp.gt.f32 	%p33, %f185, %f414;
	selp.f32 	%f414, %f185, %f414, %p33;
	add.s32 	%r155, %r155, 1;
	setp.lt.s32 	%p34, %r155, %r11;
	@%p34 bra 	$L__BB3_10;
$L__BB3_22:
	setp.gt.s32 	%p35, %r11, 0;
	mov.f32 	%f411, 0f00000000;
	@%p35 bra 	$L__BB3_54;
$L__BB3_23:
	@%p24 bra 	$L__BB3_39;
	mov.b32 	%r160, 0;
$L__BB3_25:
	setp.lt.u32 	%p42, %r78, 16;
	mul.wide.u32 	%rd97, %r160, 4;
	add.s64 	%rd98, %rd6, %rd97;
	ld.local.f32 	%f285, [%rd98];
	div.rn.f32 	%f26, %f285, %f411;
	add.s32 	%r142, %r160, %r152;
	mul.lo.s32 	%r31, %r142, %r78;
	mov.b32 	%r163, 0;
	@%p42 bra 	$L__BB3_28;
	mov.b32 	%r161, 0;
$L__BB3_27:
	.pragma "nounroll";
	add.s32 	%r144, %r161, %r31;
	cvt.u64.u32 	%rd99, %r144;
	add.s64 	%rd100, %rd7, %rd99;
	shl.b64 	%rd101, %rd100, 2;
	add.s64 	%rd102, %rd3, %rd101;
	ld.global.f32 	%f286, [%rd102];
	mul.wide.u32 	%rd103, %r161, 4;
	add.s64 	%rd104, %rd5, %rd103;
	ld.local.v4.f32 	{%f287, %f288, %f289, %f290}, [%rd104];
	fma.rn.f32 	%f291, %f26, %f286, %f287;
	ld.global.f32 	%f292, [%rd102+4];
	fma.rn.f32 	%f293, %f26, %f292, %f288;
	ld.global.f32 	%f294, [%rd102+8];
	fma.rn.f32 	%f295, %f26, %f294, %f289;
	ld.global.f32 	%f296, [%rd102+12];
	fma.rn.f32 	%f297, %f26, %f296, %f290;
	st.local.v4.f32 	[%rd104], {%f291, %f293, %f295, %f297};
	ld.global.f32 	%f298, [%rd102+16];
	ld.local.v4.f32 	{%f299, %f300, %f301, %f302}, [%rd104+16];
	fma.rn.f32 	%f303, %f26, %f298, %f299;
	ld.global.f32 	%f304, [%rd102+20];
	fma.rn.f32 	%f305, %f26, %f304, %f300;
	ld.global.f32 	%f306, [%rd102+24];
	fma.rn.f32 	%f307, %f26, %f306, %f301;
	ld.global.f32 	%f308, [%rd102+28];
	fma.rn.f32 	%f309, %f26, %f308, %f302;
	st.local.v4.f32 	[%rd104+16], {%f303, %f305, %f307, %f309};
	ld.global.f32 	%f310, [%rd102+32];
	ld.local.v4.f32 	{%f311, %f312, %f313, %f314}, [%rd104+32];
	fma.rn.f32 	%f315, %f26, %f310, %f311;
	ld.global.f32 	%f316, [%rd102+36];
	fma.rn.f32 	%f317, %f26, %f316, %f312;
	ld.global.f32 	%f318, [%rd102+40];
	fma.rn.f32 	%f319, %f26, %f318, %f313;
	ld.global.f32 	%f320, [%rd102+44];
	fma.rn.f32 	%f321, %f26, %f320, %f314;
	st.local.v4.f32 	[%rd104+32], {%f315, %f317, %f319, %f321};
	ld.global.f32 	%f322, [%rd102+48];
	ld.local.v4.f32 	{%f323, %f324, %f325, %f326}, [%rd104+48];
	fma.rn.f32 	%f327, %f26, %f322, %f323;
	ld.global.f32 	%f328, [%rd102+52];
	fma.rn.f32 	%f329, %f26, %f328, %f324;
	ld.global.f32 	%f330, [%rd102+56];
	fma.rn.f32 	%f331, %f26, %f330, %f325;
	ld.global.f32 	%f332, [%rd102+60];
	fma.rn.f32 	%f333, %f26, %f332, %f326;
	st.local.v4.f32 	[%rd104+48], {%f327, %f329, %f331, %f333};
	add.s32 	%r161, %r161, 16;
	setp.ne.s32 	%p43, %r161, %r6;
	mov.u32 	%r163, %r6;
	@%p43 bra 	$L__BB3_27;
$L__BB3_28:
	setp.eq.s32 	%p44, %r4, 0;
	@%p44 bra 	$L__BB3_38;
	add.s32 	%r145, %r4, -1;
	setp.lt.u32 	%p45, %r145, 7;
	@%p45 bra 	$L__BB3_31;
	add.s32 	%r146, %r163, %r31;
	cvt.u64.u32 	%rd105, %r146;
	add.s64 	%rd106, %rd7, %rd105;
	shl.b64 	%rd107, %rd106, 2;
	add.s64 	%rd108, %rd3, %rd107;
	ld.global.f32 	%f334, [%rd108];
	cvt.u64.u32 	%rd109, %r163;
	mul.wide.u32 	%rd110, %r163, 4;
	add.s64 	%rd111, %rd5, %rd110;
	ld.local.f32 	%f335, [%rd111];
	fma.rn.f32 	%f336, %f26, %f334, %f335;
	st.local.f32 	[%rd111], %f336;
	cvt.u64.u32 	%rd112, %r31;
	add.s64 	%rd113, %rd109, %rd112;
	add.s64 	%rd114, %rd7, %rd113;
	shl.b64 	%rd115, %rd114, 2;
	add.s64 	%rd116, %rd3, %rd115;
	ld.global.f32 	%f337, [%rd116+4];
	ld.local.f32 	%f338, [%rd111+4];
	fma.rn.f32 	%f339, %f26, %f337, %f338;
	st.local.f32 	[%rd111+4], %f339;
	ld.global.f32 	%f340, [%rd116+8];
	ld.local.f32 	%f341, [%rd111+8];
	fma.rn.f32 	%f342, %f26, %f340, %f341;
	st.local.f32 	[%rd111+8], %f342;
	ld.global.f32 	%f343, [%rd116+12];
	ld.local.f32 	%f344, [%rd111+12];
	fma.rn.f32 	%f345, %f26, %f343, %f344;
	st.local.f32 	[%rd111+12], %f345;
	ld.global.f32 	%f346, [%rd116+16];
	ld.local.f32 	%f347, [%rd111+16];
	fma.rn.f32 	%f348, %f26, %f346, %f347;
	st.local.f32 	[%rd111+16], %f348;
	ld.global.f32 	%f349, [%rd116+20];
	ld.local.f32 	%f350, [%rd111+20];
	fma.rn.f32 	%f351, %f26, %f349, %f350;
	st.local.f32 	[%rd111+20], %f351;
	ld.global.f32 	%f352, [%rd116+24];
	ld.local.f32 	%f353, [%rd111+24];
	fma.rn.f32 	%f354, %f26, %f352, %f353;
	st.local.f32 	[%rd111+24], %f354;
	ld.global.f32 	%f355, [%rd116+28];
	ld.local.f32 	%f356, [%rd111+28];
	fma.rn.f32 	%f357, %f26, %f355, %f356;
	st.local.f32 	[%rd111+28], %f357;
	add.s32 	%r163, %r163, 8;
$L__BB3_31:
	setp.eq.s32 	%p46, %r2, 0;
	@%p46 bra 	$L__BB3_38;
	add.s32 	%r147, %r2, -1;
	setp.lt.u32 	%p47, %r147, 3;
	@%p47 bra 	$L__BB3_34;
	add.s32 	%r148, %r163, %r31;
	cvt.u64.u32 	%rd117, %r148;
	add.s64 	%rd118, %rd7, %rd117;
	shl.b64 	%rd119, %rd118, 2;
	add.s64 	%rd120, %rd3, %rd119;
	ld.global.f32 	%f358, [%rd120];
	cvt.u64.u32 	%rd121, %r163;
	mul.wide.u32 	%rd122, %r163, 4;
	add.s64 	%rd123, %rd5, %rd122;
	ld.local.f32 	%f359, [%rd123];
	fma.rn.f32 	%f360, %f26, %f358, %f359;
	st.local.f32 	[%rd123], %f360;
	cvt.u64.u32 	%rd124, %r31;
	add.s64 	%rd125, %rd121, %rd124;
	add.s64 	%rd126, %rd7, %rd125;
	shl.b64 	%rd127, %rd126, 2;
	add.s64 	%rd128, %rd3, %rd127;
	ld.global.f32 	%f361, [%rd128+4];
	ld.local.f32 	%f362, [%rd123+4];
	fma.rn.f32 	%f363, %f26, %f361, %f362;
	st.local.f32 	[%rd123+4], %f363;
	ld.global.f32 	%f364, [%rd128+8];
	ld.local.f32 	%f365, [%rd123+8];
	fma.rn.f32 	%f366, %f26, %f364, %f365;
	st.local.f32 	[%rd123+8], %f366;
	ld.global.f32 	%f367, [%rd128+12];
	ld.local.f32 	%f368, [%rd123+12];
	fma.rn.f32 	%f369, %f26, %f367, %f368;
	st.local.f32 	[%rd123+12], %f369;
	add.s32 	%r163, %r163, 4;
$L__BB3_34:
	setp.eq.s32 	%p48, %r3, 0;
	@%p48 bra 	$L__BB3_38;
	setp.eq.s32 	%p49, %r3, 1;
	add.s32 	%r149, %r163, %r31;
	cvt.u64.u32 	%rd129, %r149;
	add.s64 	%rd130, %rd7, %rd129;
	shl.b64 	%rd131, %rd130, 2;
	add.s64 	%rd132, %rd3, %rd131;
	ld.global.f32 	%f370, [%rd132];
	cvt.u64.u32 	%rd16, %r163;
	mul.wide.u32 	%rd133, %r163, 4;
	add.s64 	%rd17, %rd5, %rd133;
	ld.local.f32 	%f371, [%rd17];
	fma.rn.f32 	%f372, %f26, %f370, %f371;
	st.local.f32 	[%rd17], %f372;
	@%p49 bra 	$L__BB3_38;
	setp.eq.s32 	%p50, %r3, 2;
	cvt.u64.u32 	%rd134, %r31;
	add.s64 	%rd135, %rd16, %rd134;
	add.s64 	%rd136, %rd7, %rd135;
	shl.b64 	%rd137, %rd136, 2;
	add.s64 	%rd18, %rd3, %rd137;
	ld.global.f32 	%f373, [%rd18+4];
	ld.local.f32 	%f374, [%rd17+4];
	fma.rn.f32 	%f375, %f26, %f373, %f374;
	st.local.f32 	[%rd17+4], %f375;
	@%p50 bra 	$L__BB3_38;
	ld.global.f32 	%f376, [%rd18+8];
	ld.local.f32 	%f377, [%rd17+8];
	fma.rn.f32 	%f378, %f26, %f376, %f377;
	st.local.f32 	[%rd17+8], %f378;
$L__BB3_38:
	add.s32 	%r160, %r160, 1;
	setp.lt.s32 	%p51, %r160, %r11;
	@%p51 bra 	$L__BB3_25;
$L__BB3_39:
	setp.lt.s32 	%p52, %r9, %r76;
	add.s32 	%r151, %r151, 1;
	mov.u32 	%r152, %r9;
	@%p52 bra 	$L__BB3_8;
$L__BB3_40:
	setp.lt.s32 	%p53, %r78, 1;
	@%p53 bra 	$L__BB3_53;
	and.b32  	%r40, %r78, 15;
	setp.lt.u32 	%p54, %r78, 16;
	mov.b32 	%r174, 0;
	@%p54 bra 	$L__BB3_44;
	add.s64 	%rd159, %rd5, 32;
	and.b32  	%r174, %r78, 2147483632;
	neg.s32 	%r173, %r174;
	shl.b64 	%rd138, %rd8, 2;
	add.s64 	%rd139, %rd138, %rd4;
	add.s64 	%rd158, %rd139, 32;
$L__BB3_43:
	.pragma "nounroll";
	ld.local.v4.f32 	{%f379, %f380, %f381, %f382}, [%rd159+-32];
	st.global.f32 	[%rd158+-32], %f379;
	st.global.f32 	[%rd158+-28], %f380;
	st.global.f32 	[%rd158+-24], %f381;
	st.global.f32 	[%rd158+-20], %f382;
	ld.local.v4.f32 	{%f383, %f384, %f385, %f386}, [%rd159+-16];
	st.global.f32 	[%rd158+-16], %f383;
	st.global.f32 	[%rd158+-12], %f384;
	st.global.f32 	[%rd158+-8], %f385;
	st.global.f32 	[%rd158+-4], %f386;
	ld.local.v4.f32 	{%f387, %f388, %f389, %f390}, [%rd159];
	st.global.f32 	[%rd158], %f387;
	st.global.f32 	[%rd158+4], %f388;
	st.global.f32 	[%rd158+8], %f389;
	st.global.f32 	[%rd158+12], %f390;
	ld.local.v4.f32 	{%f391, %f392, %f393, %f394}, [%rd159+16];
	st.global.f32 	[%rd158+16], %f391;
	st.global.f32 	[%rd158+20], %f392;
	st.global.f32 	[%rd158+24], %f393;
	st.global.f32 	[%rd158+28], %f394;
	add.s32 	%r173, %r173, 16;
	add.s64 	%rd159, %rd159, 64;
	add.s64 	%rd158, %rd158, 64;
	setp.ne.s32 	%p55, %r173, 0;
	@%p55 bra 	$L__BB3_43;
$L__BB3_44:
	setp.eq.s32 	%p56, %r40, 0;
	@%p56 bra 	$L__BB3_53;
	and.b32  	%r67, %r78, 7;
	setp.lt.u32 	%p57, %r40, 8;
	@%p57 bra 	$L__BB3_47;
	cvt.u64.u32 	%rd140, %r174;
	mul.wide.u32 	%rd141, %r174, 4;
	add.s64 	%rd142, %rd5, %rd141;
	ld.local.f32 	%f395, [%rd142];
	add.s64 	%rd143, %rd8, %rd140;
	shl.b64 	%rd144, %rd143, 2;
	add.s64 	%rd145, %rd4, %rd144;
	st.global.f32 	[%rd145], %f395;
	ld.local.f32 	%f396, [%rd142+4];
	st.global.f32 	[%rd145+4], %f396;
	ld.local.f32 	%f397, [%rd142+8];
	st.global.f32 	[%rd145+8], %f397;
	ld.local.f32 	%f398, [%rd142+12];
	st.global.f32 	[%rd145+12], %f398;
	ld.local.f32 	%f399, [%rd142+16];
	st.global.f32 	[%rd145+16], %f399;
	ld.local.f32 	%f400, [%rd142+20];
	st.global.f32 	[%rd145+20], %f400;
	ld.local.f32 	%f401, [%rd142+24];
	st.global.f32 	[%rd145+24], %f401;
	ld.local.f32 	%f402, [%rd142+28];
	st.global.f32 	[%rd145+28], %f402;
	add.s32 	%r174, %r174, 8;
$L__BB3_47:
	setp.eq.s32 	%p58, %r67, 0;
	@%p58 bra 	$L__BB3_53;
	and.b32  	%r70, %r78, 3;
	setp.lt.u32 	%p59, %r67, 4;
	@%p59 bra 	$L__BB3_50;
	cvt.u64.u32 	%rd146, %r174;
	mul.wide.u32 	%rd147, %r174, 4;
	add.s64 	%rd148, %rd5, %rd147;
	ld.local.f32 	%f403, [%rd148];
	add.s64 	%rd149, %rd8, %rd146;
	shl.b64 	%rd150, %rd149, 2;
	add.s64 	%rd151, %rd4, %rd150;
	st.global.f32 	[%rd151], %f403;
	ld.local.f32 	%f404, [%rd148+4];
	st.global.f32 	[%rd151+4], %f404;
	ld.local.f32 	%f405, [%rd148+8];
	st.global.f32 	[%rd151+8], %f405;
	ld.local.f32 	%f406, [%rd148+12];
	st.global.f32 	[%rd151+12], %f406;
	add.s32 	%r174, %r174, 4;
$L__BB3_50:
	setp.eq.s32 	%p60, %r70, 0;
	@%p60 bra 	$L__BB3_53;
	cvt.u64.u32 	%rd152, %r174;
	add.s64 	%rd153, %rd8, %rd152;
	shl.b64 	%rd154, %rd153, 2;
	add.s64 	%rd161, %rd4, %rd154;
	mul.wide.u32 	%rd155, %r174, 4;
	add.s64 	%rd160, %rd5, %rd155;
	neg.s32 	%r177, %r70;
$L__BB3_52:
	.pragma "nounroll";
	ld.local.f32 	%f407, [%rd160];
	st.global.f32 	[%rd161], %f407;
	add.s64 	%rd161, %rd161, 4;
	add.s64 	%rd160, %rd160, 4;
	add.s32 	%r177, %r177, 1;
	setp.ne.s32 	%p61, %r177, 0;
	@%p61 bra 	$L__BB3_52;
$L__BB3_53:
	ret;
$L__BB3_54:
	and.b32  	%r15, %r10, 3;
	shl.b32 	%r123, %r151, 7;
	sub.s32 	%r16, %r10, %r123;
	add.s32 	%r124, %r16, -1;
	setp.lt.u32 	%p36, %r124, 3;
	mov.f32 	%f411, 0f00000000;
	mov.b32 	%r154, 0;
	@%p36 bra 	$L__BB3_57;
	sub.s32 	%r154, %r16, %r15;
	mov.f32 	%f411, 0f00000000;
	mov.b32 	%r153, 0;
$L__BB3_56:
	mul.wide.u32 	%rd94, %r153, 4;
	add.s64 	%rd95, %rd6, %rd94;
	ld.local.v4.f32 	{%f190, %f191, %f192, %f193}, [%rd95];
	sub.f32 	%f194, %f190, %f414;
	fma.rn.f32 	%f195, %f194, 0f3BBB989D, 0f3F000000;
	cvt.sat.f32.f32 	%f196, %f195;
	mov.f32 	%f197, 0f4B400001;
	mov.f32 	%f198, 0f437C0000;
	fma.rm.f32 	%f199, %f196, %f198, %f197;
	add.f32 	%f200, %f199, 0fCB40007F;
	neg.f32 	%f201, %f200;
	fma.rn.f32 	%f202, %f194, 0f3FB8AA3B, %f201;
	fma.rn.f32 	%f203, %f194, 0f32A57060, %f202;
	mov.b32 	%r126, %f199;
	shl.b32 	%r127, %r126, 23;
	mov.b32 	%f204, %r127;
	ex2.approx.ftz.f32 	%f205, %f203;
	mul.f32 	%f206, %f205, %f204;
	add.f32 	%f207, %f411, %f206;
	sub.f32 	%f208, %f191, %f414;
	fma.rn.f32 	%f209, %f208, 0f3BBB989D, 0f3F000000;
	cvt.sat.f32.f32 	%f210, %f209;
	fma.rm.f32 	%f211, %f210, %f198, %f197;
	add.f32 	%f212, %f211, 0fCB40007F;
	neg.f32 	%f213, %f212;
	fma.rn.f32 	%f214, %f208, 0f3FB8AA3B, %f213;
	fma.rn.f32 	%f215, %f208, 0f32A57060, %f214;
	mov.b32 	%r128, %f211;
	shl.b32 	%r129, %r128, 23;
	mov.b32 	%f216, %r129;
	ex2.approx.ftz.f32 	%f217, %f215;
	mul.f32 	%f218, %f217, %f216;
	add.f32 	%f219, %f207, %f218;
	sub.f32 	%f220, %f192, %f414;
	fma.rn.f32 	%f221, %f220, 0f3BBB989D, 0f3F000000;
	cvt.sat.f32.f32 	%f222, %f221;
	fma.rm.f32 	%f223, %f222, %f198, %f197;
	add.f32 	%f224, %f223, 0fCB40007F;
	neg.f32 	%f225, %f224;
	fma.rn.f32 	%f226, %f220, 0f3FB8AA3B, %f225;
	fma.rn.f32 	%f227, %f220, 0f32A57060, %f226;
	mov.b32 	%r130, %f223;
	shl.b32 	%r131, %r130, 23;
	mov.b32 	%f228, %r131;
	ex2.approx.ftz.f32 	%f229, %f227;
	mul.f32 	%f230, %f229, %f228;
	add.f32 	%f231, %f219, %f230;
	sub.f32 	%f232, %f193, %f414;
	fma.rn.f32 	%f233, %f232, 0f3BBB989D, 0f3F000000;
	cvt.sat.f32.f32 	%f234, %f233;
	fma.rm.f32 	%f235, %f234, %f198, %f197;
	add.f32 	%f236, %f235, 0fCB40007F;
	neg.f32 	%f237, %f236;
	fma.rn.f32 	%f238, %f232, 0f3FB8AA3B, %f237;
	fma.rn.f32 	%f239, %f232, 0f32A57060, %f238;
	mov.b32 	%r132, %f235;
	shl.b32 	%r133, %r132, 23;
	mov.b32 	%f240, %r133;
	ex2.approx.ftz.f32 	%f241, %f239;
	mul.f32 	%f242, %f241, %f240;
	add.f32 	%f411, %f231, %f242;
	st.local.v4.f32 	[%rd95], {%f206, %f218, %f230, %f242};
	add.s32 	%r153, %r153, 4;
	setp.eq.s32 	%p37, %r153, %r154;
	@%p37 bra 	$L__BB3_57;
	bra.uni 	$L__BB3_56;
$L__BB3_57:
	setp.eq.s32 	%p38, %r15, 0;
	@%p38 bra 	$L__BB3_23;
	mul.wide.u32 	%rd96, %r154, 4;
	add.s64 	%rd9, %rd6, %rd96;
	ld.local.f32 	%f243, [%rd9];
	sub.f32 	%f244, %f243, %f414;
	fma.rn.f32 	%f245, %f244, 0f3BBB989D, 0f3F000000;
	cvt.sat.f32.f32 	%f246, %f245;
	mov.f32 	%f247, 0f4B400001;
	mov.f32 	%f248, 0f437C0000;
	fma.rm.f32 	%f249, %f246, %f248, %f247;
	add.f32 	%f250, %f249, 0fCB40007F;
	neg.f32 	%f251, %f250;
	fma.rn.f32 	%f252, %f244, 0f3FB8AA3B, %f251;
	fma.rn.f32 	%f253, %f244, 0f32A57060, %f252;
	mov.b32 	%r134, %f249;
	shl.b32 	%r135, %r134, 23;
	mov.b32 	%f254, %r135;
	ex2.approx.ftz.f32 	%f255, %f253;
	mul.f32 	%f256, %f255, %f254;
	add.f32 	%f411, %f411, %f256;
	st.local.f32 	[%rd9], %f256;
	setp.eq.s32 	%p39, %r15, 1;
	@%p39 bra 	$L__BB3_23;
	ld.local.f32 	%f257, [%rd9+4];
	sub.f32 	%f258, %f257, %f414;
	fma.rn.f32 	%f259, %f258, 0f3BBB989D, 0f3F000000;
	cvt.sat.f32.f32 	%f260, %f259;
	mov.f32 	%f261, 0f4B400001;
	mov.f32 	%f262, 0f437C0000;
	fma.rm.f32 	%f263, %f260, %f262, %f261;
	add.f32 	%f264, %f263, 0fCB40007F;
	neg.f32 	%f265, %f264;
	fma.rn.f32 	%f266, %f258, 0f3FB8AA3B, %f265;
	fma.rn.f32 	%f267, %f258, 0f32A57060, %f266;
	mov.b32 	%r136, %f263;
	shl.b32 	%r137, %r136, 23;
	mov.b32 	%f268, %r137;
	ex2.approx.ftz.f32 	%f269, %f267;
	mul.f32 	%f270, %f269, %f268;
	add.f32 	%f411, %f411, %f270;
	st.local.f32 	[%rd9+4], %f270;
	setp.eq.s32 	%p40, %r15, 2;
	@%p40 bra 	$L__BB3_23;
	ld.local.f32 	%f271, [%rd9+8];
	sub.f32 	%f272, %f271, %f414;
	fma.rn.f32 	%f273, %f272, 0f3BBB989D, 0f3F000000;
	cvt.sat.f32.f32 	%f274, %f273;
	mov.f32 	%f275, 0f4B400001;
	mov.f32 	%f276, 0f437C0000;
	fma.rm.f32 	%f277, %f274, %f276, %f275;
	add.f32 	%f278, %f277, 0fCB40007F;
	neg.f32 	%f279, %f278;
	fma.rn.f32 	%f280, %f272, 0f3FB8AA3B, %f279;
	fma.rn.f32 	%f281, %f272, 0f32A57060, %f280;
	mov.b32 	%r138, %f277;
	shl.b32 	%r139, %r138, 23;
	mov.b32 	%f282, %r139;
	ex2.approx.ftz.f32 	%f283, %f281;
	mul.f32 	%f284, %f283, %f282;
	add.f32 	%f411, %f411, %f284;
	st.local.f32 	[%rd9+8], %f284;
	bra.uni 	$L__BB3_23;
$L__BB3_61:
	.pragma "nounroll";
	mul.wide.u32 	%rd41, %r170, 4;
	add.s64 	%rd42, %rd6, %rd41;
	setp.gt.f32 	%p6, %f1, %f430;
	selp.f32 	%f430, %f1, %f430, %p6;
	st.local.v4.f32 	[%rd42], {%f1, %f1, %f1, %f1};
	st.local.v4.f32 	[%rd42+16], {%f1, %f1, %f1, %f1};
	add.s32 	%r170, %r170, 8;
	setp.eq.s32 	%p7, %r170, %r167;
	@%p7 bra 	$L__BB3_62;
	bra.uni 	$L__BB3_61;
$L__BB3_62:
	setp.eq.s32 	%p8, %r50, 0;
	@%p8 bra 	$L__BB3_70;
	add.s32 	%r94, %r50, -1;
	setp.lt.u32 	%p9, %r94, 3;
	@%p9 bra 	$L__BB3_65;
	mul.wide.u32 	%rd43, %r167, 4;
	add.s64 	%rd44, %rd6, %rd43;
	st.local.f32 	[%rd44], %f1;
	setp.gt.f32 	%p10, %f1, %f430;
	selp.f32 	%f430, %f1, %f430, %p10;
	st.local.f32 	[%rd44+4], %f1;
	st.local.f32 	[%rd44+8], %f1;
	st.local.f32 	[%rd44+12], %f1;
	add.s32 	%r167, %r167, 4;
$L__BB3_65:
	setp.eq.s32 	%p11, %r49, 0;
	@%p11 bra 	$L__BB3_70;
	setp.eq.s32 	%p12, %r49, 1;
	@%p12 bra 	$L__BB3_68;
	mul.wide.u32 	%rd45, %r167, 4;
	add.s64 	%rd46, %rd6, %rd45;
	st.local.f32 	[%rd46], %f1;
	setp.gt.f32 	%p13, %f1, %f430;
	selp.f32 	%f430, %f1, %f430, %p13;
	st.local.f32 	[%rd46+4], %f1;
	add.s32 	%r167, %r167, 2;
$L__BB3_68:
	and.b32  	%r95, %r46, 1;
	setp.eq.b32 	%p14, %r95, 1;
	not.pred 	%p15, %p14;
	@%p15 bra 	$L__BB3_70;
	mul.wide.u32 	%rd47, %r167, 4;
	add.s64 	%rd48, %rd6, %rd47;
	st.local.f32 	[%rd48], %f1;
	setp.gt.f32 	%p16, %f1, %f430;
	selp.f32 	%f430, %f1, %f430, %p16;
$L__BB3_70:
	setp.le.s32 	%p17, %r46, %r44;
	@%p17 bra 	$L__BB3_78;
	setp.lt.u32 	%p18, %r48, 3;
	mov.b32 	%r171, 0;
	@%p18 bra 	$L__BB3_74;
	sub.s32 	%r171, %r47, %r49;
	mov.b32 	%r172, 0;
$L__BB3_73:
	mul.wide.u32 	%rd49, %r172, 4;
	add.s64 	%rd50, %rd6, %rd49;
	ld.local.v4.f32 	{%f46, %f47, %f48, %f49}, [%rd50];
	sub.f32 	%f50, %f46, %f430;
	fma.rn.f32 	%f51, %f50, 0f3BBB989D, 0f3F000000;
	cvt.sat.f32.f32 	%f52, %f51;
	mov.f32 	%f53, 0f4B400001;
	mov.f32 	%f54, 0f437C0000;
	fma.rm.f32 	%f55, %f52, %f54, %f53;
	add.f32 	%f56, %f55, 0fCB40007F;
	neg.f32 	%f57, %f56;
	fma.rn.f32 	%f58, %f50, 0f3FB8AA3B, %f57;
	fma.rn.f32 	%f59, %f50, 0f32A57060, %f58;
	mov.b32 	%r98, %f55;
	shl.b32 	%r99, %r98, 23;
	mov.b32 	%f60, %r99;
	ex2.approx.ftz.f32 	%f61, %f59;
	mul.f32 	%f62, %f61, %f60;
	sub.f32 	%f63, %f47, %f430;
	fma.rn.f32 	%f64, %f63, 0f3BBB989D, 0f3F000000;
	cvt.sat.f32.f32 	%f65, %f64;
	fma.rm.f32 	%f66, %f65, %f54, %f53;
	add.f32 	%f67, %f66, 0fCB40007F;
	neg.f32 	%f68, %f67;
	fma.rn.f32 	%f69, %f63, 0f3FB8AA3B, %f68;
	fma.rn.f32 	%f70, %f63, 0f32A57060, %f69;
	mov.b32 	%r100, %f66;
	shl.b32 	%r101, %r100, 23;
	mov.b32 	%f71, %r101;
	ex2.approx.ftz.f32 	%f72, %f70;
	mul.f32 	%f73, %f72, %f71;
	sub.f32 	%f74, %f48, %f430;
	fma.rn.f32 	%f75, %f74, 0f3BBB989D, 0f3F000000;
	cvt.sat.f32.f32 	%f76, %f75;
	fma.rm.f32 	%f77, %f76, %f54, %f53;
	add.f32 	%f78, %f77, 0fCB40007F;
	neg.f32 	%f79, %f78;
	fma.rn.f32 	%f80, %f74, 0f3FB8AA3B, %f79;
	fma.rn.f32 	%f81, %f74, 0f32A57060, %f80;
	mov.b32 	%r102, %f77;
	shl.b32 	%r103, %r102, 23;
	mov.b32 	%f82, %r103;
	ex2.approx.ftz.f32 	%f83, %f81;
	mul.f32 	%f84, %f83, %f82;
	sub.f32 	%f85, %f49, %f430;
	fma.rn.f32 	%f86, %f85, 0f3BBB989D, 0f3F000000;
	cvt.sat.f32.f32 	%f87, %f86;
	fma.rm.f32 	%f88, %f87, %f54, %f53;
	add.f32 	%f89, %f88, 0fCB40007F;
	neg.f32 	%f90, %f89;
	fma.rn.f32 	%f91, %f85, 0f3FB8AA3B, %f90;
	fma.rn.f32 	%f92, %f85, 0f32A57060, %f91;
	mov.b32 	%r104, %f88;
	shl.b32 	%r105, %r104, 23;
	mov.b32 	%f93, %r105;
	ex2.approx.ftz.f32 	%f94, %f92;
	mul.f32 	%f95, %f94, %f93;
	st.local.v4.f32 	[%rd50], {%f62, %f73, %f84, %f95};
	add.s32 	%r172, %r172, 4;
	setp.eq.s32 	%p19, %r172, %r171;
	@%p19 bra 	$L__BB3_74;
	bra.uni 	$L__BB3_73;
$L__BB3_74:
	setp.eq.s32 	%p20, %r49, 0;
	@%p20 bra 	$L__BB3_78;
	mul.wide.u32 	%rd51, %r171, 4;
	add.s64 	%rd21, %rd6, %rd51;
	ld.local.f32 	%f96, [%rd21];
	sub.f32 	%f97, %f96, %f430;
	fma.rn.f32 	%f98, %f97, 0f3BBB989D, 0f3F000000;
	cvt.sat.f32.f32 	%f99, %f98;
	mov.f32 	%f100, 0f4B400001;
	mov.f32 	%f101, 0f437C0000;
	fma.rm.f32 	%f102, %f99, %f101, %f100;
	add.f32 	%f103, %f102, 0fCB40007F;
	neg.f32 	%f104, %f103;
	fma.rn.f32 	%f105, %f97, 0f3FB8AA3B, %f104;
	fma.rn.f32 	%f106, %f97, 0f32A57060, %f105;
	mov.b32 	%r106, %f102;
	shl.b32 	%r107, %r106, 23;
	mov.b32 	%f107, %r107;
	ex2.approx.ftz.f32 	%f108, %f106;
	mul.f32 	%f109, %f108, %f107;
	st.local.f32 	[%rd21], %f109;
	setp.eq.s32 	%p21, %r49, 1;
	@%p21 bra 	$L__BB3_78;
	ld.local.f32 	%f110, [%rd21+4];
	sub.f32 	%f111, %f110, %f430;
	fma.rn.f32 	%f112, %f111, 0f3BBB989D, 0f3F000000;
	cvt.sat.f32.f32 	%f113, %f112;
	mov.f32 	%f114, 0f4B400001;
	mov.f32 	%f115, 0f437C0000;
	fma.rm.f32 	%f116, %f113, %f115, %f114;
	add.f32 	%f117, %f116, 0fCB40007F;
	neg.f32 	%f118, %f117;
	fma.rn.f32 	%f119, %f111, 0f3FB8AA3B, %f118;
	fma.rn.f32 	%f120, %f111, 0f32A57060, %f119;
	mov.b32 	%r108, %f116;
	shl.b32 	%r109, %r108, 23;
	mov.b32 	%f121, %r109;
	ex2.approx.ftz.f32 	%f122, %f120;
	mul.f32 	%f123, %f122, %f121;
	st.local.f32 	[%rd21+4], %f123;
	setp.eq.s32 	%p22, %r49, 2;
	@%p22 bra 	$L__BB3_78;
	ld.local.f32 	%f124, [%rd21+8];
	sub.f32 	%f125, %f124, %f430;
	fma.rn.f32 	%f126, %f125, 0f3BBB989D, 0f3F000000;
	cvt.sat.f32.f32 	%f127, %f126;
	mov.f32 	%f128, 0f4B400001;
	mov.f32 	%f129, 0f437C0000;
	fma.rm.f32 	%f130, %f127, %f129, %f128;
	add.f32 	%f131, %f130, 0fCB40007F;
	neg.f32 	%f132, %f131;
	fma.rn.f32 	%f133, %f125, 0f3FB8AA3B, %f132;
	fma.rn.f32 	%f134, %f125, 0f32A57060, %f133;
	mov.b32 	%r110, %f130;
	shl.b32 	%r111, %r110, 23;
	mov.b32 	%f135, %r111;
	ex2.approx.ftz.f32 	%f136, %f134;
	mul.f32 	%f137, %f136, %f135;
	st.local.f32 	[%rd21+8], %f137;
$L__BB3_78:
	setp.lt.s32 	%p23, %r166, %r76;
	add.s32 	%r165, %r165, 1;
	@%p23 bra 	$L__BB3_4;
	bra.uni 	$L__BB3_40;

}


// ===== COMPILED SASS (sm_100) =====

	.target	sm_100

	.elftype	@"ET_EXEC"


//--------------------- .note.nv.tkinfo           --------------------------
	.section	.note.nv.tkinfo,"",@"SHT_NOTE"
	.sectionflags	@"SHF_NOTE_NV_TKINFO"
	.tkinfo
        /*0018*/ 	.word	0x00000002
        /*0030*/ 	.string	""
        /*0030*/ 	.string	"ptxas"
        /*0030*/ 	.string	"Cuda compilation tools, release 13.0, V13.0.88"
        /*0030*/ 	.string	"Build cuda_13.0.r13.0/compiler.36424714_0"
        /*0030*/ 	.string	"-arch sm_100 -m 64 "



//--------------------- .note.nv.cuinfo           --------------------------
	.section	.note.nv.cuinfo,"",@"SHT_NOTE"
	.sectionflags	@"SHF_NOTE_NV_CUINFO"
        /*0018*/ 	.short	0x0002
        /*001a*/ 	.short	0x0064
        /*001c*/ 	.short	0x0082
	.zero		2


//--------------------- .nv.info                  --------------------------
	.section	.nv.info,"",@"SHT_CUDA_INFO"
	.align	4


	//----- nvinfo : EIATTR_REGCOUNT
	.align		4
        /*0000*/ 	.byte	0x04, 0x2f
        /*0002*/ 	.short	(.L_1 - .L_0)
	.align		4
.L_0:
        /*0004*/ 	.word	index@(_Z22matrix_multiply_kernelPKfS0_Pfmmm)
        /*0008*/ 	.word	0x00000020


	//----- nvinfo : EIATTR_FRAME_SIZE
	.align		4
.L_1:
        /*000c*/ 	.byte	0x04, 0x11
        /*000e*/ 	.short	(.L_3 - .L_2)
	.align		4
.L_2:
        /*0010*/ 	.word	index@(_Z22matrix_multiply_kernelPKfS0_Pfmmm)
        /*0014*/ 	.word	0x00000000


	//----- nvinfo : EIATTR_REGCOUNT
	.align		4
.L_3:
        /*0018*/ 	.byte	0x04, 0x2f
        /*001a*/ 	.short	(.L_5 - .L_4)
	.align		4
.L_4:
        /*001c*/ 	.word	index@(_Z14softmax_kernelPfm)
        /*0020*/ 	.word	0x00000020


	//----- nvinfo : EIATTR_FRAME_SIZE
	.align		4
.L_5:
        /*0024*/ 	.byte	0x04, 0x11
        /*0026*/ 	.short	(.L_7 - .L_6)
	.align		4
.L_6:
        /*0028*/ 	.word	index@($__internal_1_$__cuda_sm3x_div_rn_noftz_f32_slowpath)
        /*002c*/ 	.word	0x00000000


	//----- nvinfo : EIATTR_FRAME_SIZE
	.align		4
.L_7:
        /*0030*/ 	.byte	0x04, 0x11
        /*0032*/ 	.short	(.L_9 - .L_8)
	.align		4
.L_8:
        /*0034*/ 	.word	index@(_Z14softmax_kernelPfm)
        /*0038*/ 	.word	0x00000000


	//----- nvinfo : EIATTR_REGCOUNT
	.align		4
.L_9:
        /*003c*/ 	.byte	0x04, 0x2f
        /*003e*/ 	.short	(.L_11 - .L_10)
	.align		4
.L_10:
        /*0040*/ 	.word	index@(_Z11gelu_kernelPfm)
        /*0044*/ 	.word	0x0000000f


	//----- nvinfo : EIATTR_FRAME_SIZE
	.align		4
.L_11:
        /*0048*/ 	.byte	0x04, 0x11
        /*004a*/ 	.short	(.L_13 - .L_12)
	.align		4
.L_12:
        /*004c*/ 	.word	index@(_Z11gelu_kernelPfm)
        /*0050*/ 	.word	0x00000000


	//----- nvinfo : EIATTR_REGCOUNT
	.align		4
.L_13:
        /*0054*/ 	.byte	0x04, 0x2f
        /*0056*/ 	.short	(.L_15 - .L_14)
	.align		4
.L_14:
        /*0058*/ 	.word	index@(_Z22flash_attention_kernelPKfS0_S0_Pfiiiif)
        /*005c*/ 	.word	0x00000020


	//----- nvinfo : EIATTR_FRAME_SIZE
	.align		4
.L_15:
        /*0060*/ 	.byte	0x04, 0x11
        /*0062*/ 	.short	(.L_17 - .L_16)
	.align		4
.L_16:
        /*0064*/ 	.word	index@($__internal_0_$__cuda_sm3x_div_rn_noftz_f32_slowpath)
        /*0068*/ 	.word	0x00000400


	//----- nvinfo : EIATTR_FRAME_SIZE
	.align		4
.L_17:
        /*006c*/ 	.byte	0x04, 0x11
        /*006e*/ 	.short	(.L_19 - .L_18)
	.align		4
.L_18:
        /*0070*/ 	.word	index@(_Z22flash_attention_kernelPKfS0_S0_Pfiiiif)
        /*0074*/ 	.word	0x00000400


	//----- nvinfo : EIATTR_MIN_STACK_SIZE
	.align		4
.L_19:
        /*0078*/ 	.byte	0x04, 0x12
        /*007a*/ 	.short	(.L_21 - .L_20)
	.align		4
.L_20:
        /*007c*/ 	.word	index@(_Z22flash_attention_kernelPKfS0_S0_Pfiiiif)
        /*0080*/ 	.word	0x00000400


	//----- nvinfo : EIATTR_MIN_STACK_SIZE
	.align		4
.L_21:
        /*0084*/ 	.byte	0x04, 0x12
        /*0086*/ 	.short	(.L_23 - .L_22)
	.align		4
.L_22:
        /*0088*/ 	.word	index@(_Z11gelu_kernelPfm)
        /*008c*/ 	.word	0x00000000


	//----- nvinfo : EIATTR_MIN_STACK_SIZE
	.align		4
.L_23:
        /*0090*/ 	.byte	0x04, 0x12
        /*0092*/ 	.short	(.L_25 - .L_24)
	.align		4
.L_24:
        /*0094*/ 	.word	index@(_Z14softmax_kernelPfm)
        /*0098*/ 	.word	0x00000000


	//----- nvinfo : EIATTR_MIN_STACK_SIZE
	.align		4
.L_25:
        /*009c*/ 	.byte	0x04, 0x12
        /*009e*/ 	.short	(.L_27 - .L_26)
	.align		4
.L_26:
        /*00a0*/ 	.word	index@(_Z22matrix_multiply_kernelPKfS0_Pfmmm)
        /*00a4*/ 	.word	0x00000000
.L_27:


//--------------------- .nv.compat                --------------------------
	.section	.nv.compat,"",@"SHT_CUDA_COMPAT_INFO"
	.align	4
        /*0000*/ 	.byte	0x02, 0x09, 0x00, 0x00, 0x02, 0x02, 0x01, 0x00, 0x02, 0x05, 0x05, 0x00, 0x03, 0x07, 0x01, 0x01
        /*0010*/ 	.byte	0x02, 0x03, 0x00, 0x00, 0x02, 0x06, 0x01, 0x00, 0x04, 0x0b, 0x08, 0x00, 0x01, 0x00, 0x00, 0x00
        /*0020*/ 	.byte	0x00, 0x00, 0x00, 0x00


//--------------------- .nv.info._Z22flash_attention_kernelPKfS0_S0_Pfiiiif --------------------------
	.section	.nv.info._Z22flash_attention_kernelPKfS0_S0_Pfiiiif,"",@"SHT_CUDA_INFO"
	.sectionflags	@""
	.align	4


	//----- nvinfo : EIATTR_CUDA_API_VERSION
	.align		4
        /*0000*/ 	.byte	0x04, 0x37
        /*0002*/ 	.short	(.L_29 - .L_28)
.L_28:
        /*0004*/ 	.word	0x00000082


	//----- nvinfo : EIATTR_KPARAM_INFO
	.align		4
.L_29:
        /*0008*/ 	.byte	0x04, 0x17
        /*000a*/ 	.short	(.L_31 - .L_30)
.L_30:
        /*000c*/ 	.word	0x00000000
        /*0010*/ 	.short	0x0008
        /*0012*/ 	.short	0x0030
        /*0014*/ 	.byte	0x00, 0xf0, 0x11, 0x00


	//----- nvinfo : EIATTR_KPARAM_INFO
	.align		4
.L_31:
        /*0018*/ 	.byte	0x04, 0x17
        /*001a*/ 	.short	(.L_33 - .L_32)
.L_32:
        /*001c*/ 	.word	0x00000000
        /*0020*/ 	.short	0x0007
        /*0022*/ 	.short	0x002c
        /*0024*/ 	.byte	0x00, 0xf0, 0x11, 0x00


	//----- nvinfo : EIATTR_KPARAM_INFO
	.align		4
.L_33:
        /*0028*/ 	.byte	0x04, 0x17
        /*002a*/ 	.short	(.L_35 - .L_34)
.L_34:
        /*002c*/ 	.word	0x00000000
        /*0030*/ 	.short	0x0006
        /*0032*/ 	.short	0x0028
        /*0034*/ 	.byte	0x00, 0xf0, 0x11, 0x00


	//----- nvinfo : EIATTR_KPARAM_INFO
	.align		4
.L_35:
        /*0038*/ 	.byte	0x04, 0x17
        /*003a*/ 	.short	(.L_37 - .L_36)
.L_36:
        /*003c*/ 	.word	0x00000000
        /*0040*/ 	.short	0x0005
        /*0042*/ 	.short	0x0024
        /*0044*/ 	.byte	0x00, 0xf0, 0x11, 0x00


	//----- nvinfo : EIATTR_KPARAM_INFO
	.align		4
.L_37:
        /*0048*/ 	.byte	0x04, 0x17
        /*004a*/ 	.short	(.L_39 - .L_38)
.L_38:
        /*004c*/ 	.word	0x00000000
        /*0050*/ 	.short	0x0004
        /*0052*/ 	.short	0x0020
        /*0054*/ 	.byte	0x00, 0xf0, 0x11, 0x00


	//----- nvinfo : EIATTR_KPARAM_INFO
	.align		4
.L_39:
        /*0058*/ 	.byte	0x04, 0x17
        /*005a*/ 	.short	(.L_41 - .L_40)
.L_40:
        /*005c*/ 	.word	0x00000000
        /*0060*/ 	.short	0x0003
        /*0062*/ 	.short	0x0018
        /*0064*/ 	.byte	0x00, 0xf5, 0x21, 0x00


	//----- nvinfo : EIATTR_KPARAM_INFO
	.align		4
.L_41:
        /*0068*/ 	.byte	0x04, 0x17
        /*006a*/ 	.short	(.L_43 - .L_42)
.L_42:
        /*006c*/ 	.word	0x00000000
        /*0070*/ 	.short	0x0002
        /*0072*/ 	.short	0x0010
        /*0074*/ 	.byte	0x00, 0xf5, 0x21, 0x00


	//----- nvinfo : EIATTR_KPARAM_INFO
	.align		4
.L_43:
        /*0078*/ 	.byte	0x04, 0x17
        /*007a*/ 	.short	(.L_45 - .L_44)
.L_44:
        /*007c*/ 	.word	0x00000000
        /*0080*/ 	.short	0x0001
        /*0082*/ 	.short	0x0008
        /*0084*/ 	.byte	0x00, 0xf5, 0x21, 0x00


	//----- nvinfo : EIATTR_KPARAM_INFO
	.align		4
.L_45:
        /*0088*/ 	.byte	0x04, 0x17
        /*008a*/ 	.short	(.L_47 - .L_46)
.L_46:
        /*008c*/ 	.word	0x00000000
        /*0090*/ 	.short	0x0000
        /*0092*/ 	.short	0x0000
        /*0094*/ 	.byte	0x00, 0xf5, 0x21, 0x00


	//----- nvinfo : EIATTR_SPARSE_MMA_MASK
	.align		4
.L_47:
        /*0098*/ 	.byte	0x03, 0x50
        /*009a*/ 	.short	0x0000


	//----- nvinfo : EIATTR_MAXREG_COUNT
	.align		4
        /*009c*/ 	.byte	0x03, 0x1b
        /*009e*/ 	.short	0x00ff


	//----- nvinfo : EIATTR_MERCURY_ISA_VERSION
	.align		4
        /*00a0*/ 	.byte	0x03, 0x5f
        /*00a2*/ 	.short	0x0101


	//----- nvinfo : EIATTR_VRC_CTA_INIT_COUNT
	.align		4
        /*00a4*/ 	.byte	0x02, 0x4a
	.zero		1
	.zero		1


	//----- nvinfo : EIATTR_EXIT_INSTR_OFFSETS
	.align		4
        /*00a8*/ 	.byte	0x04, 0x1c
        /*00aa*/ 	.short	(.L_49 - .L_48)


	//   ....[0]....
.L_48:
        /*00ac*/ 	.word	0x00000080


	//   ....[1]....
        /*00b0*/ 	.word	0x00003b50


	//   ....[2]....
        /*00b4*/ 	.word	0x00003df0


	//   ....[3]....
        /*00b8*/ 	.word	0x00003f50


	//   ....[4]....
        /*00bc*/ 	.word	0x00004060


	//   ....[5]....
        /*00c0*/ 	.word	0x00004180


	//----- nvinfo : EIATTR_CRS_STACK_SIZE
	.align		4
.L_49:
        /*00c4*/ 	.byte	0x04, 0x1e
        /*00c6*/ 	.short	(.L_51 - .L_50)
.L_50:
        /*00c8*/ 	.word	0x00000000


	//----- nvinfo : EIATTR_CBANK_PARAM_SIZE
	.align		4
.L_51:
        /*00cc*/ 	.byte	0x03, 0x19
        /*00ce*/ 	.short	0x0034


	//----- nvinfo : EIATTR_PARAM_CBANK
	.align		4
        /*00d0*/ 	.byte	0x04, 0x0a
        /*00d2*/ 	.short	(.L_53 - .L_52)
	.align		4
.L_52:
        /*00d4*/ 	.word	index@(.nv.constant0._Z22flash_attention_kernelPKfS0_S0_Pfiiiif)
        /*00d8*/ 	.short	0x0380
        /*00da*/ 	.short	0x0034


	//----- nvinfo : EIATTR_SW_WAR
	.align		4
.L_53:
        /*00dc*/ 	.byte	0x04, 0x36
        /*00de*/ 	.short	(.L_55 - .L_54)
.L_54:
        /*00e0*/ 	.word	0x00000008
.L_55:


//--------------------- .nv.info._Z11gelu_kernelPfm --------------------------
	.section	.nv.info._Z11gelu_kernelPfm,"",@"SHT_CUDA_INFO"
	.sectionflags	@""
	.align	4


	//----- nvinfo : EIATTR_CUDA_API_VERSION
	.align		4
        /*0000*/ 	.byte	0x04, 0x37
        /*0002*/ 	.short	(.L_57 - .L_56)
.L_56:
        /*0004*/ 	.word	0x00000082


	//----- nvinfo : EIATTR_KPARAM_INFO
	.align		4
.L_57:
        /*0008*/ 	.byte	0x04, 0x17
        /*000a*/ 	.short	(.L_59 - .L_58)
.L_58:
        /*000c*/ 	.word	0x00000000
        /*0010*/ 	.short	0x0001
        /*0012*/ 	.short	0x0008
        /*0014*/ 	.byte	0x00, 0xf0, 0x21, 0x00


	//----- nvinfo : EIATTR_KPARAM_INFO
	.align		4
.L_59:
        /*0018*/ 	.byte	0x04, 0x17
        /*001a*/ 	.short	(.L_61 - .L_60)
.L_60:
        /*001c*/ 	.word	0x00000000
        /*0020*/ 	.short	0x0000
        /*0022*/ 	.short	0x0000
        /*0024*/ 	.byte	0x00, 0xf5, 0x21, 0x00


	//----- nvinfo : EIATTR_SPARSE_MMA_MASK
	.align		4
.L_61:
        /*0028*/ 	.byte	0x03, 0x50
        /*002a*/ 	.short	0x0000


	//----- nvinfo : EIATTR_MAXREG_COUNT
	.align		4
        /*002c*/ 	.byte	0x03, 0x1b
        /*002e*/ 	.short	0x00ff


	//----- nvinfo : EIATTR_MERCURY_ISA_VERSION
	.align		4
        /*0030*/ 	.byte	0x03, 0x5f
        /*0032*/ 	.short	0x0101


	//----- nvinfo : EIATTR_VRC_CTA_INIT_COUNT
	.align		4
        /*0034*/ 	.byte	0x02, 0x4a
	.zero		1
	.zero		1


	//----- nvinfo : EIATTR_EXIT_INSTR_OFFSETS
	.align		4
        /*0038*/ 	.byte	0x04, 0x1c
        /*003a*/ 	.short	(.L_63 - .L_62)


	//   ....[0]....
.L_62:
        /*003c*/ 	.word	0x00000050


	//   ....[1]....
        /*0040*/ 	.word	0x000002c0


	//----- nvinfo : EIATTR_CRS_STACK_SIZE
	.align		4
.L_63:
        /*0044*/ 	.byte	0x04, 0x1e
        /*0046*/ 	.short	(.L_65 - .L_64)
.L_64:
        /*0048*/ 	.word	0x00000000


	//----- nvinfo : EIATTR_CBANK_PARAM_SIZE
	.align		4
.L_65:
        /*004c*/ 	.byte	0x03, 0x19
        /*004e*/ 	.short	0x0010


	//----- nvinfo : EIATTR_PARAM_CBANK
	.align		4
        /*0050*/ 	.byte	0x04, 0x0a
        /*0052*/ 	.short	(.L_67 - .L_66)
	.align		4
.L_66:
        /*0054*/ 	.word	index@(.nv.constant0._Z11gelu_kernelPfm)
        /*0058*/ 	.short	0x0380
        /*005a*/ 	.short	0x0010


	//----- nvinfo : EIATTR_SW_WAR
	.align		4
.L_67:
        /*005c*/ 	.byte	0x04, 0x36
        /*005e*/ 	.short	(.L_69 - .L_68)
.L_68:
        /*0060*/ 	.word	0x00000008
.L_69:


//--------------------- .nv.info._Z14softmax_kernelPfm --------------------------
	.section	.nv.info._Z14softmax_kernelPfm,"",@"SHT_CUDA_INFO"
	.sectionflags	@""
	.align	4


	//----- nvinfo : EIATTR_CUDA_API_VERSION
	.align		4
        /*0000*/ 	.byte	0x04, 0x37
        /*0002*/ 	.short	(.L_71 - .L_70)
.L_70:
        /*0004*/ 	.word	0x00000082


	//----- nvinfo : EIATTR_KPARAM_INFO
	.align		4
.L_71:
        /*0008*/ 	.byte	0x04, 0x17
        /*000a*/ 	.short	(.L_73 - .L_72)
.L_72:
        /*000c*/ 	.word	0x00000000
        /*0010*/ 	.short	0x0001
        /*0012*/ 	.short	0x0008
        /*0014*/ 	.byte	0x00, 0xf0, 0x21, 0x00


	//----- nvinfo : EIATTR_KPARAM_INFO
	.align		4
.L_73:
        /*0018*/ 	.byte	0x04, 0x17
        /*001a*/ 	.short	(.L_75 - .L_74)
.L_74:
        /*001c*/ 	.word	0x00000000
        /*0020*/ 	.short	0x0000
        /*0022*/ 	.short	0x0000
        /*0024*/ 	.byte	0x00, 0xf5, 0x21, 0x00


	//----- nvinfo : EIATTR_SPARSE_MMA_MASK
	.align		4
.L_75:
        /*0028*/ 	.byte	0x03, 0x50
        /*002a*/ 	.short	0x0000


	//----- nvinfo : EIATTR_MAXREG_COUNT
	.align		4
        /*002c*/ 	.byte	0x03, 0x1b
        /*002e*/ 	.short	0x00ff


	//----- nvinfo : EIATTR_NUM_BARRIERS
	.align		4
        /*0030*/ 	.byte	0x02, 0x4c
        /*0032*/ 	.byte	0x01
	.zero		1


	//----- nvinfo : EIATTR_MERCURY_ISA_VERSION
	.align		4
        /*0034*/ 	.byte	0x03, 0x5f
        /*0036*/ 	.short	0x0101


	//----- nvinfo : EIATTR_VRC_CTA_INIT_COUNT
	.align		4
        /*0038*/ 	.byte	0x02, 0x4a
	.zero		1
	.zero		1


	//----- nvinfo : EIATTR_EXIT_INSTR_OFFSETS
	.align		4
        /*003c*/ 	.byte	0x04, 0x1c
        /*003e*/ 	.short	(.L_77 - .L_76)


	//   ....[0]....
.L_76:
        /*0040*/ 	.word	0x00002100


	//   ....[1]....
        /*0044*/ 	.word	0x000023a0


	//----- nvinfo : EIATTR_CRS_STACK_SIZE
	.align		4
.L_77:
        /*0048*/ 	.byte	0x04, 0x1e
        /*004a*/ 	.short	(.L_79 - .L_78)
.L_78:
        /*004c*/ 	.word	0x00000000


	//----- nvinfo : EIATTR_CBANK_PARAM_SIZE
	.align		4
.L_79:
        /*0050*/ 	.byte	0x03, 0x19
        /*0052*/ 	.short	0x0010


	//----- nvinfo : EIATTR_PARAM_CBANK
	.align		4
        /*0054*/ 	.byte	0x04, 0x0a
        /*0056*/ 	.short	(.L_81 - .L_80)
	.align		4
.L_80:
        /*0058*/ 	.word	index@(.nv.constant0._Z14softmax_kernelPfm)
        /*005c*/ 	.short	0x0380
        /*005e*/ 	.short	0x0010


	//----- nvinfo : EIATTR_SW_WAR
	.align		4
.L_81:
        /*0060*/ 	.byte	0x04, 0x36
        /*0062*/ 	.short	(.L_83 - .L_82)
.L_82:
        /*0064*/ 	.word	0x00000008
.L_83:


//--------------------- .nv.info._Z22matrix_multiply_kernelPKfS0_Pfmmm --------------------------
	.section	.nv.info._Z22matrix_multiply_kernelPKfS0_Pfmmm,"",@"SHT_CUDA_INFO"
	.sectionflags	@""
	.align	4


	//----- nvinfo : EIATTR_CUDA_API_VERSION
	.align		4
        /*0000*/ 	.byte	0x04, 0x37
        /*0002*/ 	.short	(.L_85 - .L_84)
.L_84:
        /*0004*/ 	.word	0x00000082


	//----- nvinfo : EIATTR_KPARAM_INFO
	.align		4
.L_85:
        /*0008*/ 	.byte	0x04, 0x17
        /*000a*/ 	.short	(.L_87 - .L_86)
.L_86:
        /*000c*/ 	.word	0x00000000
        /*0010*/ 	.short	0x0005
        /*0012*/ 	.short	0x0028
        /*0014*/ 	.byte	0x00, 0xf0, 0x21, 0x00


	//----- nvinfo : EIATTR_KPARAM_INFO
	.align		4
.L_87:
        /*0018*/ 	.byte	0x04, 0x17
        /*001a*/ 	.short	(.L_89 - .L_88)
.L_88:
        /*001c*/ 	.word	0x00000000
        /*0020*/ 	.short	0x0004
        /*0022*/ 	.short	0x0020
        /*0024*/ 	.byte	0x00, 0xf0, 0x21, 0x00


	//----- nvinfo : EIATTR_KPARAM_INFO
	.align		4
.L_89:
        /*0028*/ 	.byte	0x04, 0x17
        /*002a*/ 	.short	(.L_91 - .L_90)
.L_90:
        /*002c*/ 	.word	0x00000000
        /*0030*/ 	.short	0x0003
        /*0032*/ 	.short	0x0018
        /*0034*/ 	.byte	0x00, 0xf0, 0x21, 0x00


	//----- nvinfo : EIATTR_KPARAM_INFO
	.align		4
.L_91:
        /*0038*/ 	.byte	0x04, 0x17
        /*003a*/ 	.short	(.L_93 - .L_92)
.L_92:
        /*003c*/ 	.word	0x00000000
        /*0040*/ 	.short	0x0002
        /*0042*/ 	.short	0x0010
        /*0044*/ 	.byte	0x00, 0xf5, 0x21, 0x00


	//----- nvinfo : EIATTR_KPARAM_INFO
	.align		4
.L_93:
        /*0048*/ 	.byte	0x04, 0x17
        /*004a*/ 	.short	(.L_95 - .L_94)
.L_94:
        /*004c*/ 	.word	0x00000000
        /*0050*/ 	.short	0x0001
        /*0052*/ 	.short	0x0008
        /*0054*/ 	.byte	0x00, 0xf5, 0x21, 0x00


	//----- nvinfo : EIATTR_KPARAM_INFO
	.align		4
.L_95:
        /*0058*/ 	.byte	0x04, 0x17
        /*005a*/ 	.short	(.L_97 - .L_96)
.L_96:
        /*005c*/ 	.word	0x00000000
        /*0060*/ 	.short	0x0000
        /*0062*/ 	.short	0x0000
        /*0064*/ 	.byte	0x00, 0xf5, 0x21, 0x00


	//----- nvinfo : EIATTR_SPARSE_MMA_MASK
	.align		4
.L_97:
        /*0068*/ 	.byte	0x03, 0x50
        /*006a*/ 	.short	0x0000


	//----- nvinfo : EIATTR_MAXREG_COUNT
	.align		4
        /*006c*/ 	.byte	0x03, 0x1b
        /*006e*/ 	.short	0x00ff


	//----- nvinfo : EIATTR_MERCURY_ISA_VERSION
	.align		4
        /*0070*/ 	.byte	0x03, 0x5f
        /*0072*/ 	.short	0x0101


	//----- nvinfo : EIATTR_VRC_CTA_INIT_COUNT
	.align		4
        /*0074*/ 	.byte	0x02, 0x4a
	.zero		1
	.zero		1


	//----- nvinfo : EIATTR_EXIT_INSTR_OFFSETS
	.align		4
        /*0078*/ 	.byte	0x04, 0x1c
        /*007a*/ 	.short	(.L_99 - .L_98)


	//   ....[0]....
.L_98:
        /*007c*/ 	.word	0x00000100


	//   ....[1]....
        /*0080*/ 	.word	0x00000c10


	//----- nvinfo : EIATTR_CBANK_PARAM_SIZE
	.align		4
.L_99:
        /*0084*/ 	.byte	0x03, 0x19
        /*0086*/ 	.short	0x0030


	//----- nvinfo : EIATTR_PARAM_CBANK
	.align		4
        /*0088*/ 	.byte	0x04, 0x0a
        /*008a*/ 	.short	(.L_101 - .L_100)
	.align		4
.L_100:
        /*008c*/ 	.word	index@(.nv.constant0._Z22matrix_multiply_kernelPKfS0_Pfmmm)
        /*0090*/ 	.short	0x0380
        /*0092*/ 	.short	0x0030


	//----- nvinfo : EIATTR_SW_WAR
	.align		4
.L_101:
        /*0094*/ 	.byte	0x04, 0x36
        /*0096*/ 	.short	(.L_103 - .L_102)
.L_102:
        /*0098*/ 	.word	0x00000008
.L_103:


//--------------------- .nv.callgraph             --------------------------
	.section	.nv.callgraph,"",@"SHT_CUDA_CALLGRAPH"
	.align	4
	.sectionentsize	8
	.align		4
        /*0000*/ 	.word	0x00000000
	.align		4
        /*0004*/ 	.word	0xffffffff
	.align		4
        /*0008*/ 	.word	0x00000000
	.align		4
        /*000c*/ 	.word	0xfffffffe
	.align		4
        /*0010*/ 	.word	0x00000000
	.align		4
        /*0014*/ 	.word	0xfffffffd
	.align		4
        /*0018*/ 	.word	0x00000000
	.align		4
        /*001c*/ 	.word	0xfffffffc


//--------------------- .text._Z22flash_attention_kernelPKfS0_S0_Pfiiiif --------------------------
	.section	.text._Z22flash_attention_kernelPKfS0_S0_Pfiiiif,"ax",@progbits
	.align	128
        .global         _Z22flash_attention_kernelPKfS0_S0_Pfiiiif
        .type           _Z22flash_attention_kernelPKfS0_S0_Pfiiiif,@function
        .size           _Z22flash_attention_kernelPKfS0_S0_Pfiiiif,(.L_x_87 - _Z22flash_attention_kernelPKfS0_S0_Pfiiiif)
        .other          _Z22flash_attention_kernelPKfS0_S0_Pfiiiif,@"STO_CUDA_ENTRY STV_DEFAULT"
_Z22flash_attention_kernelPKfS0_S0_Pfiiiif:
.text._Z22flash_attention_kernelPKfS0_S0_Pfiiiif:
[----:B------:R-:W0:Y:S01]  /*0000*/  LDC R1, c[0x0][0x37c] ;  /* 0x0000df00ff017b82 */ /* 0x000e220000000800 */
[----:B------:R-:W1:Y:S07]  /*0010*/  S2R R3, SR_TID.X ;  /* 0x0000000000037919 */ /* 0x000e6e0000002100 */
[----:B------:R-:W1:Y:S01]  /*0020*/  S2UR UR4, SR_CTAID.X ;  /* 0x00000000000479c3 */ /* 0x000e620000002500 */
[----:B------:R-:W2:Y:S01]  /*0030*/  LDCU UR6, c[0x0][0x3a4] ;  /* 0x00007480ff0677ac */ /* 0x000ea20008000800 */
[----:B0-----:R-:W-:-:S06]  /*0040*/  IADD3 R1, PT, PT, R1, -0x400, RZ ;  /* 0xfffffc0001017810 */ /* 0x001fcc0007ffe0ff */
[----:B------:R-:W1:Y:S02]  /*0050*/  LDC R2, c[0x0][0x360] ;  /* 0x0000d800ff027b82 */ /* 0x000e640000000800 */
[----:B-1----:R-:W-:-:S05]  /*0060*/  IMAD R2, R2, UR4, R3 ;  /* 0x0000000402027c24 */ /* 0x002fca000f8e0203 */
[----:B--2---:R-:W-:-:S13]  /*0070*/  ISETP.GE.AND P0, PT, R2, UR6, PT ;  /* 0x0000000602007c0c */ /* 0x004fda000bf06270 */
[----:B------:R-:W-:Y:S05]  /*0080*/  @P0 EXIT ;  /* 0x000000000000094d */ /* 0x000fea0003800000 */
[----:B------:R-:W0:Y:S01]  /*0090*/  S2UR UR4, SR_CTAID.Z ;  /* 0x00000000000479c3 */ /* 0x000e220000002700 */
[----:B------:R1:W-:Y:S01]  /*00a0*/  STL.128 [R1], RZ ;  /* 0x000000ff01007387 */ /* 0x0003e20000100c00 */
[----:B------:R-:W-:Y:S01]  /*00b0*/  UISETP.GE.AND UP0, UPT, UR6, 0x1, UPT ;  /* 0x000000010600788c */ /* 0x000fe2000bf06270 */
[----:B------:R-:W2:Y:S02]  /*00c0*/  LDCU.64 UR12, c[0x0][0x358] ;  /* 0x00006b00ff0c77ac */ /* 0x000ea40008000a00 */
[----:B------:R1:W-:Y:S03]  /*00d0*/  STL.128 [R1+0x10], RZ ;  /* 0x000010ff01007387 */ /* 0x0003e60000100c00 */
[----:B------:R-:W3:Y:S01]  /*00e0*/  S2UR UR5, SR_CTAID.Y ;  /* 0x00000000000579c3 */ /* 0x000ee20000002600 */
[----:B------:R1:W-:Y:S04]  /*00f0*/  STL.128 [R1+0x20], RZ ;  /* 0x000020ff01007387 */ /* 0x0003e80000100c00 */
[----:B------:R1:W-:Y:S03]  /*0100*/  STL.128 [R1+0x30], RZ ;  /* 0x000030ff01007387 */ /* 0x0003e60000100c00 */
[----:B------:R-:W4:Y:S01]  /*0110*/  LDC.64 R8, c[0x0][0x3a8] ;  /* 0x0000ea00ff087b82 */ /* 0x000f220000000a00 */
[----:B------:R1:W-:Y:S04]  /*0120*/  STL.128 [R1+0x40], RZ ;  /* 0x000040ff01007387 */ /* 0x0003e80000100c00 */
[----:B------:R1:W-:Y:S01]  /*0130*/  STL.128 [R1+0x50], RZ ;  /* 0x000050ff01007387 */ /* 0x0003e20000100c00 */
[----:B0-----:R-:W-:-:S03]  /*0140*/  UIMAD UR4, UR4, UR6, URZ ;  /* 0x00000006040472a4 */ /* 0x001fc6000f8e02ff */
[----:B------:R1:W-:Y:S04]  /*0150*/  STL.128 [R1+0x60], RZ ;  /* 0x000060ff01007387 */ /* 0x0003e80000100c00 */
[----:B------:R1:W-:Y:S01]  /*0160*/  STL.128 [R1+0x70], RZ ;  /* 0x000070ff01007387 */ /* 0x0003e20000100c00 */
[----:B---3--:R-:W-:-:S03]  /*0170*/  UIMAD UR5, UR5, UR6, URZ ;  /* 0x00000006050572a4 */ /* 0x008fc6000f8e02ff */
[----:B------:R1:W-:Y:S04]  /*0180*/  STL.128 [R1+0x80], RZ ;  /* 0x000080ff01007387 */ /* 0x0003e80000100c00 */
[----:B------:R1:W-:Y:S01]  /*0190*/  STL.128 [R1+0x90], RZ ;  /* 0x000090ff01007387 */ /* 0x0003e20000100c00 */
[----:B----4-:R-:W-:-:S03]  /*01a0*/  IMAD R8, R8, UR4, RZ ;  /* 0x0000000408087c24 */ /* 0x010fc6000f8e02ff */
[----:B------:R1:W-:Y:S01]  /*01b0*/  STL.128 [R1+0xa0], RZ ;  /* 0x0000a0ff01007387 */ /* 0x0003e20000100c00 */
[----:B------:R-:W-:Y:S02]  /*01c0*/  IMAD R3, R9, UR5, RZ ;  /* 0x0000000509037c24 */ /* 0x000fe4000f8e02ff */
[-C--:B------:R-:W-:Y:S01]  /*01d0*/  IMAD R8, R8, R9.reuse, RZ ;  /* 0x0000000908087224 */ /* 0x080fe200078e02ff */
[----:B------:R1:W-:Y:S01]  /*01e0*/  STL.128 [R1+0xb0], RZ ;  /* 0x0000b0ff01007387 */ /* 0x0003e20000100c00 */
[----:B------:R-:W-:-:S03]  /*01f0*/  IMAD R2, R2, R9, RZ ;  /* 0x0000000902027224 */ /* 0x000fc600078e02ff */
[----:B------:R1:W-:Y:S01]  /*0200*/  STL.128 [R1+0xc0], RZ ;  /* 0x0000c0ff01007387 */ /* 0x0003e20000100c00 */
[----:B------:R-:W-:Y:S02]  /*0210*/  IADD3 R5, P0, PT, R8, R3, RZ ;  /* 0x0000000308057210 */ /* 0x000fe40007f1e0ff */
[----:B------:R-:W-:Y:S01]  /*0220*/  SHF.R.S32.HI R3, RZ, 0x1f, R3 ;  /* 0x0000001fff037819 */ /* 0x000fe20000011403 */
[----:B------:R1:W-:Y:S01]  /*0230*/  STL.128 [R1+0xd0], RZ ;  /* 0x0000d0ff01007387 */ /* 0x0003e20000100c00 */
[----:B------:R-:W-:Y:S02]  /*0240*/  IADD3 R0, P1, PT, R2, R5, RZ ;  /* 0x0000000502007210 */ /* 0x000fe40007f3e0ff */
[----:B------:R-:W-:Y:S01]  /*0250*/  LEA.HI.X.SX32 R4, R8, R3, 0x1, P0 ;  /* 0x0000000308047211 */ /* 0x000fe200000f0eff */
[----:B------:R1:W-:Y:S03]  /*0260*/  STL.128 [R1+0xe0], RZ ;  /* 0x0000e0ff01007387 */ /* 0x0003e60000100c00 */
[----:B------:R-:W-:Y:S01]  /*0270*/  LEA.HI.X.SX32 R3, R2, R4, 0x1, P1 ;  /* 0x0000000402037211 */ /* 0x000fe200008f0eff */
[----:B------:R1:W-:Y:S04]  /*0280*/  STL.128 [R1+0xf0], RZ ;  /* 0x0000f0ff01007387 */ /* 0x0003e80000100c00 */
        /* <DEDUP_REMOVED lines=15> */
[----:B------:R1:W-:Y:S01]  /*0380*/  STL.128 [R1+0x1f0], RZ ;  /* 0x0001f0ff01007387 */ /* 0x0003e20000100c00 */
[----:B--2---:R-:W-:Y:S05]  /*0390*/  BRA.U !UP0, `(.L_x_0) ;  /* 0x0000003508e47547 */ /* 0x004fea000b800000 */
[----:B------:R-:W-:Y:S02]  /*03a0*/  ISETP.GT.AND P0, PT, R9, RZ, PT ;  /* 0x000000ff0900720c */ /* 0x000fe40003f04270 */
[----:B------:R-:W-:-:S11]  /*03b0*/  IADD3 R2, PT, PT, R1, 0x200, RZ ;  /* 0x0000020001027810 */ /* 0x000fd60007ffe0ff */
[----:B------:R-:W-:Y:S05]  /*03c0*/  @P0 BRA `(.L_x_1) ;  /* 0x0000001800900947 */ /* 0x000fea0003800000 */
[----:B------:R-:W0:Y:S01]  /*03d0*/  LDCU UR4, c[0x0][0x3b0] ;  /* 0x00007600ff0477ac */ /* 0x000e220008000800 */
[----:B------:R-:W-:Y:S02]  /*03e0*/  MOV R19, 0xff800000 ;  /* 0xff80000000137802 */ /* 0x000fe40000000f00 */
[----:B------:R-:W-:Y:S01]  /*03f0*/  CS2R R16, SRZ ;  /* 0x0000000000107805 */ /* 0x000fe2000001ff00 */
[----:B0-----:R-:W-:-:S07]  /*0400*/  FMUL R4, RZ, UR4 ;  /* 0x00000004ff047c20 */ /* 0x001fce0008400000 */
.L_x_12:
[----:B0-2-4-:R-:W0:Y:S01]  /*0410*/  LDC R6, c[0x0][0x3a4] ;  /* 0x0000e900ff067b82 */ /* 0x015e220000000800 */
[----:B------:R-:W-:Y:S02]  /*0420*/  IADD3 R5, PT, PT, R16, 0x80, RZ ;  /* 0x0000008010057810 */ /* 0x000fe40007ffe0ff */
[----:B------:R-:W-:Y:S02]  /*0430*/  MOV R13, R16 ;  /* 0x00000010000d7202 */ /* 0x000fe40000000f00 */
[CC--:B0--3--:R-:W-:Y:S02]  /*0440*/  VIMNMX R12, PT, PT, R5.reuse, R6.reuse, PT ;  /* 0x00000006050c7248 */ /* 0x0c9fe40003fe0100 */
[----:B------:R-:W-:Y:S02]  /*0450*/  ISETP.GE.AND P1, PT, R5, R6, PT ;  /* 0x000000060500720c */ /* 0x000fe40003f26270 */
[----:B------:R-:W-:Y:S02]  /*0460*/  ISETP.GT.AND P0, PT, R12, R16, PT ;  /* 0x000000100c00720c */ /* 0x000fe40003f04270 */
[----:B------:R-:W-:-:S11]  /*0470*/  MOV R16, R5 ;  /* 0x0000000500107202 */ /* 0x000fd60000000f00 */
[----:B------:R-:W-:Y:S05]  /*0480*/  @!P0 BRA `(.L_x_2) ;  /* 0x0000001800548947 */ /* 0x000fea0003800000 */
[----:B------:R-:W-:Y:S01]  /*0490*/  IMAD R14, R17, -0x80, R12 ;  /* 0xffffff80110e7824 */ /* 0x000fe200078e020c */
[----:B------:R-:W-:Y:S01]  /*04a0*/  LOP3.LUT R21, R12, 0x7, RZ, 0xc0, !PT ;  /* 0x000000070c157812 */ /* 0x000fe200078ec0ff */
[----:B------:R-:W-:-:S03]  /*04b0*/  IMAD.MOV.U32 R15, RZ, RZ, RZ ;  /* 0x000000ffff0f7224 */ /* 0x000fc600078e00ff */
[----:B------:R-:W-:Y:S02]  /*04c0*/  IADD3 R22, PT, PT, R14, -0x1, RZ ;  /* 0xffffffff0e167810 */ /* 0x000fe40007ffe0ff */
[----:B------:R-:W-:Y:S02]  /*04d0*/  ISETP.NE.AND P3, PT, R21, RZ, PT ;  /* 0x000000ff1500720c */ /* 0x000fe40003f65270 */
[----:B------:R-:W-:-:S13]  /*04e0*/  ISETP.GE.U32.AND P0, PT, R22, 0x7, PT ;  /* 0x000000071600780c */ /* 0x000fda0003f06070 */
[----:B------:R-:W-:Y:S05]  /*04f0*/  @!P0 BRA `(.L_x_3) ;  /* 0x0000000000448947 */ /* 0x000fea0003800000 */
[----:B------:R-:W-:Y:S01]  /*0500*/  HFMA2 R18, -RZ, RZ, 0, 0 ;  /* 0x00000000ff127431 */ /* 0x000fe200000001ff */
[----:B------:R-:W-:-:S07]  /*0510*/  IADD3 R15, PT, PT, R14, -R21, RZ ;  /* 0x800000150e0f7210 */ /* 0x000fce0007ffe0ff */
.L_x_4:
[----:B0-----:R-:W-:Y:S01]  /*0520*/  LEA R20, R18, R2, 0x2 ;  /* 0x0000000212147211 */ /* 0x001fe200078e10ff */
[----:B------:R-:W-:Y:S01]  /*0530*/  IMAD.MOV.U32 R10, RZ, RZ, R4 ;  /* 0x000000ffff0a7224 */ /* 0x000fe200078e0004 */
[-C--:B------:R-:W-:Y:S02]  /*0540*/  MOV R5, R4.reuse ;  /* 0x0000000400057202 */ /* 0x080fe40000000f00 */
[-C--:B------:R-:W-:Y:S02]  /*0550*/  MOV R6, R4.reuse ;  /* 0x0000000400067202 */ /* 0x080fe40000000f00 */
[-C--:B------:R-:W-:Y:S02]  /*0560*/  MOV R8, R4.reuse ;  /* 0x0000000400087202 */ /* 0x080fe40000000f00 */
[-C--:B------:R-:W-:Y:S02]  /*0570*/  MOV R9, R4.reuse ;  /* 0x0000000400097202 */ /* 0x080fe40000000f00 */
[----:B------:R-:W-:-:S02]  /*0580*/  MOV R11, R4 ;  /* 0x00000004000b7202 */ /* 0x000fc40000000f00 */
[----:B------:R-:W-:Y:S02]  /*0590*/  MOV R7, R4 ;  /* 0x0000000400077202 */ /* 0x000fe40000000f00 */
[----:B------:R-:W-:Y:S01]  /*05a0*/  IADD3 R18, PT, PT, R18, 0x8, RZ ;  /* 0x0000000812127810 */ /* 0x000fe20007ffe0ff */
[----:B------:R0:W-:Y:S01]  /*05b0*/  STL.128 [R20+0x10], R8 ;  /* 0x0000100814007387 */ /* 0x0001e20000100c00 */
[----:B------:R-:W-:Y:S02]  /*05c0*/  FSETP.GT.AND P0, PT, R4, R19, PT ;  /* 0x000000130400720b */ /* 0x000fe40003f04000 */
[----:B------:R-:W-:Y:S01]  /*05d0*/  ISETP.NE.AND P2, PT, R18, R15, PT ;  /* 0x0000000f1200720c */ /* 0x000fe20003f45270 */
[----:B------:R0:W-:Y:S01]  /*05e0*/  STL.128 [R20], R4 ;  /* 0x0000000414007387 */ /* 0x0001e20000100c00 */
[----:B------:R-:W-:-:S11]  /*05f0*/  FSEL R19, R4, R19, P0 ;  /* 0x0000001304137208 */ /* 0x000fd60000000000 */
[----:B------:R-:W-:Y:S05]  /*0600*/  @P2 BRA `(.L_x_4) ;  /* 0xfffffffc00c42947 */ /* 0x000fea000383ffff */
.L_x_3:
[----:B0-----:R-:W-:Y:S01]  /*0610*/  LOP3.LUT R5, R12, 0x3, RZ, 0xc0, !PT ;  /* 0x000000030c057812 */ /* 0x001fe200078ec0ff */
[----:B------:R-:W-:Y:S06]  /*0620*/  @!P3 BRA `(.L_x_5) ;  /* 0x000000000068b947 */ /* 0x000fec0003800000 */
[----:B------:R-:W-:Y:S02]  /*0630*/  IADD3 R6, PT, PT, R21, -0x1, RZ ;  /* 0xffffffff15067810 */ /* 0x000fe40007ffe0ff */
[----:B------:R-:W-:Y:S02]  /*0640*/  ISETP.NE.AND P2, PT, R5, RZ, PT ;  /* 0x000000ff0500720c */ /* 0x000fe40003f45270 */
[----:B------:R-:W-:-:S13]  /*0650*/  ISETP.GE.U32.AND P0, PT, R6, 0x3, PT ;  /* 0x000000030600780c */ /* 0x000fda0003f06070 */
[----:B------:R-:W-:Y:S05]  /*0660*/  @!P0 BRA `(.L_x_6) ;  /* 0x0000000000208947 */ /* 0x000fea0003800000 */
[C---:B------:R-:W-:Y:S02]  /*0670*/  LEA R7, R15.reuse, R2, 0x2 ;  /* 0x000000020f077211 */ /* 0x040fe400078e10ff */
[CC--:B------:R-:W-:Y:S02]  /*0680*/  FSETP.GT.AND P0, PT, R4.reuse, R19.reuse, PT ;  /* 0x000000130400720b */ /* 0x0c0fe40003f04000 */
[----:B------:R-:W-:Y:S01]  /*0690*/  IADD3 R15, PT, PT, R15, 0x4, RZ ;  /* 0x000000040f0f7810 */ /* 0x000fe20007ffe0ff */
[----:B------:R0:W-:Y:S01]  /*06a0*/  STL [R7], R4 ;  /* 0x0000000407007387 */ /* 0x0001e20000100800 */
[----:B------:R-:W-:-:S03]  /*06b0*/  FSEL R19, R4, R19, P0 ;  /* 0x0000001304137208 */ /* 0x000fc60000000000 */
[----:B------:R0:W-:Y:S04]  /*06c0*/  STL [R7+0x4], R4 ;  /* 0x0000040407007387 */ /* 0x0001e80000100800 */
[----:B------:R0:W-:Y:S04]  /*06d0*/  STL [R7+0x8], R4 ;  /* 0x0000080407007387 */ /* 0x0001e80000100800 */
[----:B------:R0:W-:Y:S02]  /*06e0*/  STL [R7+0xc], R4 ;  /* 0x00000c0407007387 */ /* 0x0001e40000100800 */
.L_x_6:
[----:B------:R-:W-:Y:S05]  /*06f0*/  @!P2 BRA `(.L_x_5) ;  /* 0x000000000034a947 */ /* 0x000fea0003800000 */
[----:B------:R-:W-:Y:S02]  /*0700*/  ISETP.NE.AND P0, PT, R5, 0x1, PT ;  /* 0x000000010500780c */ /* 0x000fe40003f05270 */
[----:B------:R-:W-:-:S04]  /*0710*/  LOP3.LUT R6, R12, 0x1, RZ, 0xc0, !PT ;  /* 0x000000010c067812 */ /* 0x000fc800078ec0ff */
[----:B------:R-:W-:-:S07]  /*0720*/  ISETP.NE.U32.AND P2, PT, R6, 0x1, PT ;  /* 0x000000010600780c */ /* 0x000fce0003f45070 */
[C---:B0-----:R-:W-:Y:S01]  /*0730*/  @P0 LEA R7, R15.reuse, R2, 0x2 ;  /* 0x000000020f070211 */ /* 0x041fe200078e10ff */
[----:B------:R-:W-:Y:S01]  /*0740*/  @P0 VIADD R15, R15, 0x2 ;  /* 0x000000020f0f0836 */ /* 0x000fe20000000000 */
[----:B------:R-:W-:-:S03]  /*0750*/  @P0 FSETP.GT.AND P3, PT, R4, R19, PT ;  /* 0x000000130400020b */ /* 0x000fc60003f64000 */
[----:B------:R2:W-:Y:S01]  /*0760*/  @P0 STL [R7], R4 ;  /* 0x0000000407000387 */ /* 0x0005e20000100800 */
[----:B------:R-:W-:Y:S02]  /*0770*/  @!P2 LEA R15, R15, R2, 0x2 ;  /* 0x000000020f0fa211 */ /* 0x000fe400078e10ff */
[C---:B------:R-:W-:Y:S01]  /*0780*/  @P0 FSEL R19, R4.reuse, R19, P3 ;  /* 0x0000001304130208 */ /* 0x040fe20001800000 */
[----:B------:R2:W-:Y:S03]  /*0790*/  @P0 STL [R7+0x4], R4 ;  /* 0x0000040407000387 */ /* 0x0005e60000100800 */
[CC--:B------:R-:W-:Y:S01]  /*07a0*/  @!P2 FSETP.GT.AND P0, PT, R4.reuse, R19.reuse, PT ;  /* 0x000000130400a20b */ /* 0x0c0fe20003f04000 */
[----:B------:R2:W-:Y:S03]  /*07b0*/  @!P2 STL [R15], R4 ;  /* 0x000000040f00a387 */ /* 0x0005e60000100800 */
[----:B------:R-:W-:-:S09]  /*07c0*/  @!P2 FSEL R19, R4, R19, P0 ;  /* 0x000000130413a208 */ /* 0x000fd20000000000 */
.L_x_5:
[----:B------:R-:W-:-:S13]  /*07d0*/  ISETP.GT.AND P0, PT, R12, R13, PT ;  /* 0x0000000d0c00720c */ /* 0x000fda0003f04270 */
[----:B------:R-:W-:Y:S05]  /*07e0*/  @!P0 BRA `(.L_x_2) ;  /* 0x00000014007c8947 */ /* 0x000fea0003800000 */
[----:B------:R-:W-:Y:S02]  /*07f0*/  ISETP.GE.U32.AND P0, PT, R22, 0x3, PT ;  /* 0x000000031600780c */ /* 0x000fe40003f06070 */
[----:B------:R-:W-:-:S11]  /*0800*/  MOV R6, RZ ;  /* 0x000000ff00067202 */ /* 0x000fd60000000f00 */
[----:B------:R-:W-:Y:S05]  /*0810*/  @!P0 BRA `(.L_x_7) ;  /* 0x0000001000c88947 */ /* 0x000fea0003800000 */
[----:B------:R-:W-:Y:S01]  /*0820*/  IADD3 R6, PT, PT, R14, -R5, RZ ;  /* 0x800000050e067210 */ /* 0x000fe20007ffe0ff */
[----:B0-2---:R-:W-:-:S03]  /*0830*/  HFMA2 R7, -RZ, RZ, 0, 0 ;  /* 0x00000000ff077431 */ /* 0x005fc600000001ff */
[----:B------:R-:W-:-:S13]  /*0840*/  ISETP.GT.AND P0, PT, R6, RZ, PT ;  /* 0x000000ff0600720c */ /* 0x000fda0003f04270 */
[----:B------:R-:W-:Y:S05]  /*0850*/  @!P0 BRA `(.L_x_8) ;  /* 0x0000001000088947 */ /* 0x000fea0003800000 */
[----:B------:R-:W-:Y:S02]  /*0860*/  IADD3 R8, PT, PT, R6, -R7, RZ ;  /* 0x8000000706087210 */ /* 0x000fe40007ffe0ff */
[----:B------:R-:W-:Y:S02]  /*0870*/  PLOP3.LUT P0, PT, PT, PT, PT, 0x80, 0x8 ;  /* 0x000000000008781c */ /* 0x000fe40003f0f070 */
[----:B------:R-:W-:-:S13]  /*0880*/  ISETP.GT.AND P2, PT, R8, 0xc, PT ;  /* 0x0000000c0800780c */ /* 0x000fda0003f44270 */
[----:B------:R-:W-:Y:S05]  /*0890*/  @!P2 BRA `(.L_x_9) ;  /* 0x000000080098a947 */ /* 0x000fea0003800000 */
[----:B------:R-:W-:Y:S02]  /*08a0*/  PLOP3.LUT P0, PT, PT, PT, PT, 0x8, 0x80 ;  /* 0x000000000080781c */ /* 0x000fe40003f0e170 */
[----:B------:R-:W-:-:S11]  /*08b0*/  IADD3 R18, PT, PT, R6, -0xc, RZ ;  /* 0xfffffff406127810 */ /* 0x000fd60007ffe0ff */
.L_x_10:
[----:B------:R-:W-:-:S05]  /*08c0*/  LEA R22, R7, R2, 0x2 ;  /* 0x0000000207167211 */ /* 0x000fca00078e10ff */
[----:B0-----:R-:W2:Y:S01]  /*08d0*/  LDL.128 R8, [R22] ;  /* 0x0000000016087983 */ /* 0x001ea20000100c00 */
[----:B------:R-:W-:Y:S02]  /*08e0*/  HFMA2 R21, -RZ, RZ, 3.7421875, 0 ;  /* 0x437c0000ff157431 */ /* 0x000fe400000001ff */
[----:B------:R-:W-:Y:S01]  /*08f0*/  IMAD.MOV.U32 R20, RZ, RZ, 0x3bbb989d ;  /* 0x3bbb989dff147424 */ /* 0x000fe200078e00ff */
[----:B------:R-:W-:Y:S01]  /*0900*/  IADD3 R25, PT, PT, R7, 0x4, RZ ;  /* 0x0000000407197810 */ /* 0x000fe20007ffe0ff */
[C---:B--2---:R-:W-:Y:S01]  /*0910*/  FADD R23, -R19.reuse, R8 ;  /* 0x0000000813177221 */ /* 0x044fe20000000100 */
[C---:B------:R-:W-:Y:S01]  /*0920*/  FADD R13, -R19.reuse, R9 ;  /* 0x00000009130d7221 */ /* 0x040fe20000000100 */
[----:B------:R-:W-:Y:S02]  /*0930*/  FADD R15, -R19, R10 ;  /* 0x0000000a130f7221 */ /* 0x000fe40000000100 */
[-C--:B------:R-:W-:Y:S01]  /*0940*/  FFMA.SAT R8, R23, R20.reuse, 0.5 ;  /* 0x3f00000017087423 */ /* 0x080fe20000002014 */
[----:B------:R-:W-:-:S03]  /*0950*/  FFMA.SAT R14, R13, R20, 0.5 ;  /* 0x3f0000000d0e7423 */ /* 0x000fc60000002014 */
[-C--:B------:R-:W-:Y:S01]  /*0960*/  FFMA.RM R8, R8, R21.reuse, 12582913 ;  /* 0x4b40000108087423 */ /* 0x080fe20000004015 */
[----:B------:R-:W-:Y:S01]  /*0970*/  FFMA.RM R9, R14, R21, 12582913 ;  /* 0x4b4000010e097423 */ /* 0x000fe20000004015 */
[----:B------:R-:W-:Y:S02]  /*0980*/  FFMA.SAT R14, R15, R20, 0.5 ;  /* 0x3f0000000f0e7423 */ /* 0x000fe40000002014 */
[C---:B------:R-:W-:Y:S01]  /*0990*/  FADD R12, R8.reuse, -12583039 ;  /* 0xcb40007f080c7421 */ /* 0x040fe20000000000 */
[----:B------:R-:W-:Y:S01]  /*09a0*/  FADD R10, R9, -12583039 ;  /* 0xcb40007f090a7421 */ /* 0x000fe20000000000 */
[----:B------:R-:W-:Y:S02]  /*09b0*/  SHF.L.U32 R8, R8, 0x17, RZ ;  /* 0x0000001708087819 */ /* 0x000fe400000006ff */
[----:B------:R-:W-:-:S04]  /*09c0*/  FFMA R12, R23, 1.4426950216293334961, -R12 ;  /* 0x3fb8aa3b170c7823 */ /* 0x000fc8000000080c */
[----:B------:R-:W-:Y:S01]  /*09d0*/  FFMA R24, R23, 1.925963033500011079e-08, R12 ;  /* 0x32a5706017187823 */ /* 0x000fe2000000000c */
[----:B------:R-:W-:Y:S01]  /*09e0*/  FADD R23, -R19, R11 ;  /* 0x0000000b13177221 */ /* 0x000fe20000000100 */
[----:B------:R-:W-:Y:S01]  /*09f0*/  FFMA R12, R13, 1.4426950216293334961, -R10 ;  /* 0x3fb8aa3b0d0c7823 */ /* 0x000fe2000000080a */
[-C--:B------:R-:W-:Y:S01]  /*0a00*/  FFMA.RM R10, R14, R21.reuse, 12582913 ;  /* 0x4b4000010e0a7423 */ /* 0x080fe20000004015 */
[----:B------:R0:W2:Y:S01]  /*0a10*/  MUFU.EX2 R11, R24 ;  /* 0x00000018000b7308 */ /* 0x0000a20000000800 */
[----:B------:R-:W-:Y:S01]  /*0a20*/  FFMA.SAT R26, R23, R20, 0.5 ;  /* 0x3f000000171a7423 */ /* 0x000fe20000002014 */
[----:B------:R-:W-:Y:S01]  /*0a30*/  FFMA R13, R13, 1.925963033500011079e-08, R12 ;  /* 0x32a570600d0d7823 */ /* 0x000fe2000000000c */
[----:B------:R-:W-:Y:S02]  /*0a40*/  FADD R14, R10, -12583039 ;  /* 0xcb40007f0a0e7421 */ /* 0x000fe40000000000 */
[----:B------:R-:W-:Y:S02]  /*0a50*/  FFMA.RM R12, R26, R21, 12582913 ;  /* 0x4b4000011a0c7423 */ /* 0x000fe40000004015 */
[----:B------:R-:W-:Y:S01]  /*0a60*/  FFMA R14, R15, 1.4426950216293334961, -R14 ;  /* 0x3fb8aa3b0f0e7823 */ /* 0x000fe2000000080e */
[----:B------:R-:W3:Y:S01]  /*0a70*/  MUFU.EX2 R13, R13 ;  /* 0x0000000d000d7308 */ /* 0x000ee20000000800 */
[C---:B------:R-:W-:Y:S01]  /*0a80*/  FADD R26, R12.reuse, -12583039 ;  /* 0xcb40007f0c1a7421 */ /* 0x040fe20000000000 */
[----:B0-----:R-:W-:Y:S01]  /*0a90*/  SHF.L.U32 R24, R9, 0x17, RZ ;  /* 0x0000001709187819 */ /* 0x001fe200000006ff */
[----:B------:R-:W-:Y:S01]  /*0aa0*/  FFMA R14, R15, 1.925963033500011079e-08, R14 ;  /* 0x32a570600f0e7823 */ /* 0x000fe2000000000e */
[----:B------:R-:W-:Y:S01]  /*0ab0*/  SHF.L.U32 R12, R12, 0x17, RZ ;  /* 0x000000170c0c7819 */ /* 0x000fe200000006ff */
[----:B------:R-:W-:-:S04]  /*0ac0*/  FFMA R26, R23, 1.4426950216293334961, -R26 ;  /* 0x3fb8aa3b171a7823 */ /* 0x000fc8000000081a */
[----:B------:R-:W-:Y:S01]  /*0ad0*/  FFMA R15, R23, 1.925963033500011079e-08, R26 ;  /* 0x32a57060170f7823 */ /* 0x000fe2000000001a */
[----:B------:R-:W0:Y:S01]  /*0ae0*/  MUFU.EX2 R14, R14 ;  /* 0x0000000e000e7308 */ /* 0x000e220000000800 */
[----:B------:R-:W-:Y:S01]  /*0af0*/  SHF.L.U32 R23, R10, 0x17, RZ ;  /* 0x000000170a177819 */ /* 0x000fe200000006ff */
[----:B--2---:R-:W-:Y:S01]  /*0b00*/  FMUL R8, R8, R11 ;  /* 0x0000000b08087220 */ /* 0x004fe20000400000 */
[----:B---3--:R-:W-:-:S05]  /*0b10*/  FMUL R9, R24, R13 ;  /* 0x0000000d18097220 */ /* 0x008fca0000400000 */
[----:B------:R-:W2:Y:S01]  /*0b20*/  MUFU.EX2 R15, R15 ;  /* 0x0000000f000f7308 */ /* 0x000ea20000000800 */
[----:B0-----:R-:W-:Y:S01]  /*0b30*/  FMUL R10, R23, R14 ;  /* 0x0000000e170a7220 */ /* 0x001fe20000400000 */
[----:B------:R-:W-:Y:S01]  /*0b40*/  LEA R23, R25, R2, 0x2 ;  /* 0x0000000219177211 */ /* 0x000fe200078e10ff */
[----:B--2---:R-:W-:-:S05]  /*0b50*/  FMUL R11, R12, R15 ;  /* 0x0000000f0c0b7220 */ /* 0x004fca0000400000 */
[----:B------:R0:W-:Y:S04]  /*0b60*/  STL.128 [R22], R8 ;  /* 0x0000000816007387 */ /* 0x0001e80000100c00 */
[----:B------:R-:W2:Y:S02]  /*0b70*/  LDL.128 R12, [R23] ;  /* 0x00000000170c7983 */ /* 0x000ea40000100c00 */
[C---:B--2---:R-:W-:Y:S01]  /*0b80*/  FADD R25, -R19.reuse, R13 ;  /* 0x0000000d13197221 */ /* 0x044fe20000000100 */
[C---:B------:R-:W-:Y:S01]  /*0b90*/  FADD R29, -R19.reuse, R12 ;  /* 0x0000000c131d7221 */ /* 0x040fe20000000100 */
[C---:B------:R-:W-:Y:S01]  /*0ba0*/  FADD R27, -R19.reuse, R14 ;  /* 0x0000000e131b7221 */ /* 0x040fe20000000100 */
[----:B------:R-:W-:Y:S01]  /*0bb0*/  FADD R15, -R19, R15 ;  /* 0x0000000f130f7221 */ /* 0x000fe20000000100 */
[-C--:B------:R-:W-:Y:S01]  /*0bc0*/  FFMA.SAT R26, R25, R20.reuse, 0.5 ;  /* 0x3f000000191a7423 */ /* 0x080fe20000002014 */
[-C--:B------:R-:W-:Y:S01]  /*0bd0*/  FFMA.SAT R12, R29, R20.reuse, 0.5 ;  /* 0x3f0000001d0c7423 */ /* 0x080fe20000002014 */
[-C--:B------:R-:W-:Y:S01]  /*0be0*/  FFMA.SAT R14, R27, R20.reuse, 0.5 ;  /* 0x3f0000001b0e7423 */ /* 0x080fe20000002014 */
[----:B0-----:R-:W-:Y:S01]  /*0bf0*/  FFMA.SAT R22, R15, R20, 0.5 ;  /* 0x3f0000000f167423 */ /* 0x001fe20000002014 */
[-C--:B------:R-:W-:Y:S01]  /*0c00*/  FFMA.RM R13, R26, R21.reuse, 12582913 ;  /* 0x4b4000011a0d7423 */ /* 0x080fe20000004015 */
[----:B------:R-:W-:-:S03]  /*0c10*/  FFMA.RM R12, R12, R21, 12582913 ;  /* 0x4b4000010c0c7423 */ /* 0x000fc60000004015 */
[----:B------:R-:W-:Y:S01]  /*0c20*/  FADD R8, R13, -12583039 ;  /* 0xcb40007f0d087421 */ /* 0x000fe20000000000 */
[C---:B------:R-:W-:Y:S01]  /*0c30*/  FADD R24, R12.reuse, -12583039 ;  /* 0xcb40007f0c187421 */ /* 0x040fe20000000000 */
[----:B------:R-:W-:Y:S02]  /*0c40*/  IMAD.SHL.U32 R12, R12, 0x800000, RZ ;  /* 0x008000000c0c7824 */ /* 0x000fe400078e00ff */
[----:B------:R-:W-:Y:S01]  /*0c50*/  FFMA R10, R25, 1.4426950216293334961, -R8 ;  /* 0x3fb8aa3b190a7823 */ /* 0x000fe20000000808 */
[-C--:B------:R-:W-:Y:S01]  /*0c60*/  FFMA.RM R8, R14, R21.reuse, 12582913 ;  /* 0x4b4000010e087423 */ /* 0x080fe20000004015 */
[----:B------:R-:W-:Y:S02]  /*0c70*/  FFMA R24, R29, 1.4426950216293334961, -R24 ;  /* 0x3fb8aa3b1d187823 */ /* 0x000fe40000000818 */
[----:B------:R-:W-:Y:S01]  /*0c80*/  FFMA R11, R25, 1.925963033500011079e-08, R10 ;  /* 0x32a57060190b7823 */ /* 0x000fe2000000000a */
[----:B------:R-:W-:Y:S01]  /*0c90*/  FFMA.RM R10, R22, R21, 12582913 ;  /* 0x4b400001160a7423 */ /* 0x000fe20000004015 */
[----:B------:R-:W-:Y:S01]  /*0ca0*/  FADD R14, R8, -12583039 ;  /* 0xcb40007f080e7421 */ /* 0x000fe20000000000 */
[----:B------:R-:W-:Y:S01]  /*0cb0*/  FFMA R9, R29, 1.925963033500011079e-08, R24 ;  /* 0x32a570601d097823 */ /* 0x000fe20000000018 */
[----:B------:R-:W-:Y:S01]  /*0cc0*/  IADD3 R25, PT, PT, R7, 0x8, RZ ;  /* 0x0000000807197810 */ /* 0x000fe20007ffe0ff */
[C---:B------:R-:W-:Y:S01]  /*0cd0*/  FADD R22, R10.reuse, -12583039 ;  /* 0xcb40007f0a167421 */ /* 0x040fe20000000000 */
[----:B------:R-:W-:Y:S01]  /*0ce0*/  FFMA R14, R27, 1.4426950216293334961, -R14 ;  /* 0x3fb8aa3b1b0e7823 */ /* 0x000fe2000000080e */
[----:B------:R-:W-:Y:S01]  /*0cf0*/  MUFU.EX2 R11, R11 ;  /* 0x0000000b000b7308 */ /* 0x000fe20000000800 */
[----:B------:R-:W-:Y:S01]  /*0d00*/  SHF.L.U32 R24, R10, 0x17, RZ ;  /* 0x000000170a187819 */ /* 0x000fe200000006ff */
[----:B------:R-:W-:Y:S01]  /*0d10*/  FFMA R22, R15, 1.4426950216293334961, -R22 ;  /* 0x3fb8aa3b0f167823 */ /* 0x000fe20000000816 */
[----:B------:R-:W-:-:S03]  /*0d20*/  FFMA R14, R27, 1.925963033500011079e-08, R14 ;  /* 0x32a570601b0e7823 */ /* 0x000fc6000000000e */
[----:B------:R-:W-:Y:S01]  /*0d30*/  FFMA R15, R15, 1.925963033500011079e-08, R22 ;  /* 0x32a570600f0f7823 */ /* 0x000fe20000000016 */
[----:B------:R-:W-:Y:S01]  /*0d40*/  SHF.L.U32 R22, R13, 0x17, RZ ;  /* 0x000000170d167819 */ /* 0x000fe200000006ff */
[----:B------:R-:W0:Y:S01]  /*0d50*/  MUFU.EX2 R9, R9 ;  /* 0x0000000900097308 */ /* 0x000e220000000800 */
[----:B------:R-:W-:-:S07]  /*0d60*/  SHF.L.U32 R13, R8, 0x17, RZ ;  /* 0x00000017080d7819 */ /* 0x000fce00000006ff */
[----:B------:R-:W2:Y:S08]  /*0d70*/  MUFU.EX2 R14, R14 ;  /* 0x0000000e000e7308 */ /* 0x000eb00000000800 */
[----:B------:R-:W3:Y:S01]  /*0d80*/  MUFU.EX2 R15, R15 ;  /* 0x0000000f000f7308 */ /* 0x000ee20000000800 */
[----:B0-----:R-:W-:Y:S01]  /*0d90*/  FMUL R8, R12, R9 ;  /* 0x000000090c087220 */ /* 0x001fe20000400000 */
[----:B------:R-:W-:Y:S01]  /*0da0*/  FMUL R9, R22, R11 ;  /* 0x0000000b16097220 */ /* 0x000fe20000400000 */
[----:B------:R-:W-:Y:S01]  /*0db0*/  LEA R22, R25, R2, 0x2 ;  /* 0x0000000219167211 */ /* 0x000fe200078e10ff */
[----:B--2---:R-:W-:Y:S01]  /*0dc0*/  FMUL R10, R13, R14 ;  /* 0x0000000e0d0a7220 */ /* 0x004fe20000400000 */
[----:B---3--:R-:W-:-:S05]  /*0dd0*/  FMUL R11, R24, R15 ;  /* 0x0000000f180b7220 */ /* 0x008fca0000400000 */
[----:B------:R0:W-:Y:S04]  /*0de0*/  STL.128 [R23], R8 ;  /* 0x0000000817007387 */ /* 0x0001e80000100c00 */
[----:B------:R-:W2:Y:S01]  /*0df0*/  LDL.128 R12, [R22] ;  /* 0x00000000160c7983 */ /* 0x000ea20000100c00 */
[----:B0-----:R-:W-:-:S04]  /*0e00*/  IADD3 R23, PT, PT, R7, 0xc, RZ ;  /* 0x0000000c07177810 */ /* 0x001fc80007ffe0ff */
[----:B------:R-:W-:Y:S01]  /*0e10*/  LEA R23, R23, R2, 0x2 ;  /* 0x0000000217177211 */ /* 0x000fe200078e10ff */
[C---:B--2---:R-:W-:Y:S01]  /*0e20*/  FADD R29, -R19.reuse, R12 ;  /* 0x0000000c131d7221 */ /* 0x044fe20000000100 */
[C---:B------:R-:W-:Y:S01]  /*0e30*/  FADD R25, -R19.reuse, R13 ;  /* 0x0000000d13197221 */ /* 0x040fe20000000100 */
[C---:B------:R-:W-:Y:S01]  /*0e40*/  FADD R27, -R19.reuse, R14 ;  /* 0x0000000e131b7221 */ /* 0x040fe20000000100 */
[----:B------:R-:W-:Y:S01]  /*0e50*/  FADD R15, -R19, R15 ;  /* 0x0000000f130f7221 */ /* 0x000fe20000000100 */
[-C--:B------:R-:W-:Y:S01]  /*0e60*/  FFMA.SAT R12, R29, R20.reuse, 0.5 ;  /* 0x3f0000001d0c7423 */ /* 0x080fe20000002014 */
[-C--:B------:R-:W-:Y:S01]  /*0e70*/  FFMA.SAT R26, R25, R20.reuse, 0.5 ;  /* 0x3f000000191a7423 */ /* 0x080fe20000002014 */
[----:B------:R-:W-:Y:S02]  /*0e80*/  FFMA.SAT R14, R27, R20, 0.5 ;  /* 0x3f0000001b0e7423 */ /* 0x000fe40000002014 */
[-C--:B------:R-:W-:Y:S01]  /*0e90*/  FFMA.RM R12, R12, R21.reuse, 12582913 ;  /* 0x4b4000010c0c7423 */ /* 0x080fe20000004015 */
[----:B------:R-:W-:-:S03]  /*0ea0*/  FFMA.RM R13, R26, R21, 12582913 ;  /* 0x4b4000011a0d7423 */ /* 0x000fc60000004015 */
[C---:B------:R-:W-:Y:S01]  /*0eb0*/  FADD R24, R12.reuse, -12583039 ;  /* 0xcb40007f0c187421 */ /* 0x040fe20000000000 */
[----:B------:R-:W-:Y:S01]  /*0ec0*/  FADD R8, R13, -12583039 ;  /* 0xcb40007f0d087421 */ /* 0x000fe20000000000 */
[----:B------:R-:W-:Y:S02]  /*0ed0*/  SHF.L.U32 R12, R12, 0x17, RZ ;  /* 0x000000170c0c7819 */ /* 0x000fe400000006ff */
[----:B------:R-:W-:Y:S01]  /*0ee0*/  FFMA R24, R29, 1.4426950216293334961, -R24 ;  /* 0x3fb8aa3b1d187823 */ /* 0x000fe20000000818 */
[----:B------:R-:W-:Y:S01]  /*0ef0*/  FFMA R10, R25, 1.4426950216293334961, -R8 ;  /* 0x3fb8aa3b190a7823 */ /* 0x000fe20000000808 */
[----:B------:R-:W-:Y:S02]  /*0f00*/  FFMA.RM R8, R14, R21, 12582913 ;  /* 0x4b4000010e087423 */ /* 0x000fe40000004015 */
[----:B------:R-:W-:Y:S01]  /*0f10*/  FFMA R9, R29, 1.925963033500011079e-08, R24 ;  /* 0x32a570601d097823 */ /* 0x000fe20000000018 */
[----:B------:R-:W-:Y:S01]  /*0f20*/  FFMA.SAT R24, R15, R20, 0.5 ;  /* 0x3f0000000f187423 */ /* 0x000fe20000002014 */
[----:B------:R-:W-:Y:S01]  /*0f30*/  FFMA R11, R25, 1.925963033500011079e-08, R10 ;  /* 0x32a57060190b7823 */ /* 0x000fe2000000000a */
[----:B------:R-:W-:-:S02]  /*0f40*/  FADD R14, R8, -12583039 ;  /* 0xcb40007f080e7421 */ /* 0x000fc40000000000 */
[----:B------:R-:W-:Y:S01]  /*0f50*/  FFMA.RM R10, R24, R21, 12582913 ;  /* 0x4b400001180a7423 */ /* 0x000fe20000004015 */
[----:B------:R-:W0:Y:S01]  /*0f60*/  MUFU.EX2 R9, R9 ;  /* 0x0000000900097308 */ /* 0x000e220000000800 */
[C---:B------:R-:W-:Y:S02]  /*0f70*/  FFMA R14, R27.reuse, 1.4426950216293334961, -R14 ;  /* 0x3fb8aa3b1b0e7823 */ /* 0x040fe4000000080e */
[C---:B------:R-:W-:Y:S01]  /*0f80*/  FADD R24, R10.reuse, -12583039 ;  /* 0xcb40007f0a187421 */ /* 0x040fe20000000000 */
[----:B------:R-:W-:Y:S01]  /*0f90*/  SHF.L.U32 R26, R10, 0x17, RZ ;  /* 0x000000170a1a7819 */ /* 0x000fe200000006ff */
[----:B------:R-:W-:Y:S02]  /*0fa0*/  FFMA R14, R27, 1.925963033500011079e-08, R14 ;  /* 0x32a570601b0e7823 */ /* 0x000fe4000000000e */
[C---:B------:R-:W-:Y:S01]  /*0fb0*/  FFMA R24, R15.reuse, 1.4426950216293334961, -R24 ;  /* 0x3fb8aa3b0f187823 */ /* 0x040fe20000000818 */
[----:B------:R-:W2:Y:S03]  /*0fc0*/  MUFU.EX2 R11, R11 ;  /* 0x0000000b000b7308 */ /* 0x000ea60000000800 */
[----:B------:R-:W-:Y:S01]  /*0fd0*/  FFMA R15, R15, 1.925963033500011079e-08, R24 ;  /* 0x32a570600f0f7823 */ /* 0x000fe20000000018 */
[----:B------:R-:W-:Y:S01]  /*0fe0*/  SHF.L.U32 R24, R13, 0x17, RZ ;  /* 0x000000170d187819 */ /* 0x000fe200000006ff */
[----:B------:R-:W-:-:S03]  /*0ff0*/  IMAD.SHL.U32 R13, R8, 0x800000, RZ ;  /* 0x00800000080d7824 */ /* 0x000fc600078e00ff */
[----:B------:R-:W3:Y:S01]  /*1000*/  MUFU.EX2 R14, R14 ;  /* 0x0000000e000e7308 */ /* 0x000ee20000000800 */
[----:B0-----:R-:W-:-:S07]  /*1010*/  FMUL R8, R12, R9 ;  /* 0x000000090c087220 */ /* 0x001fce0000400000 */
[----:B------:R-:W0:Y:S01]  /*1020*/  MUFU.EX2 R15, R15 ;  /* 0x0000000f000f7308 */ /* 0x000e220000000800 */
[----:B--2---:R-:W-:Y:S01]  /*1030*/  FMUL R9, R24, R11 ;  /* 0x0000000b18097220 */ /* 0x004fe20000400000 */
[----:B---3--:R-:W-:Y:S01]  /*1040*/  FMUL R10, R13, R14 ;  /* 0x0000000e0d0a7220 */ /* 0x008fe20000400000 */
[----:B0-----:R-:W-:-:S05]  /*1050*/  FMUL R11, R26, R15 ;  /* 0x0000000f1a0b7220 */ /* 0x001fca0000400000 */
[----:B------:R0:W-:Y:S04]  /*1060*/  STL.128 [R22], R8 ;  /* 0x0000000816007387 */ /* 0x0001e80000100c00 */
[----:B------:R-:W2:Y:S01]  /*1070*/  LDL.128 R12, [R23] ;  /* 0x00000000170c7983 */ /* 0x000ea20000100c00 */
[----:B------:R-:W-:-:S05]  /*1080*/  VIADD R7, R7, 0x10 ;  /* 0x0000001007077836 */ /* 0x000fca0000000000 */
[----:B------:R-:W-:Y:S01]  /*1090*/  ISETP.GE.AND P2, PT, R7, R18, PT ;  /* 0x000000120700720c */ /* 0x000fe20003f46270 */
[C---:B--2---:R-:W-:Y:S01]  /*10a0*/  FADD R29, -R19.reuse, R12 ;  /* 0x0000000c131d7221 */ /* 0x044fe20000000100 */
[C---:B------:R-:W-:Y:S01]  /*10b0*/  FADD R25, -R19.reuse, R13 ;  /* 0x0000000d13197221 */ /* 0x040fe20000000100 */
[C---:B------:R-:W-:Y:S01]  /*10c0*/  FADD R27, -R19.reuse, R14 ;  /* 0x0000000e131b7221 */ /* 0x040fe20000000100 */
[----:B------:R-:W-:Y:S01]  /*10d0*/  FADD R15, -R19, R15 ;  /* 0x0000000f130f7221 */ /* 0x000fe20000000100 */
[-C--:B------:R-:W-:Y:S01]  /*10e0*/  FFMA.SAT R12, R29, R20.reuse, 0.5 ;  /* 0x3f0000001d0c7423 */ /* 0x080fe20000002014 */
[-C--:B------:R-:W-:Y:S01]  /*10f0*/  FFMA.SAT R26, R25, R20.reuse, 0.5 ;  /* 0x3f000000191a7423 */ /* 0x080fe20000002014 */
[-C--:B0-----:R-:W-:Y:S01]  /*1100*/  FFMA.SAT R8, R27, R20.reuse, 0.5 ;  /* 0x3f0000001b087423 */ /* 0x081fe20000002014 */
[----:B------:R-:W-:Y:S01]  /*1110*/  FFMA.SAT R20, R15, R20, 0.5 ;  /* 0x3f0000000f147423 */ /* 0x000fe20000002014 */
[-C--:B------:R-:W-:Y:S01]  /*1120*/  FFMA.RM R12, R12, R21.reuse, 12582913 ;  /* 0x4b4000010c0c7423 */ /* 0x080fe20000004015 */
[-C--:B------:R-:W-:Y:S01]  /*1130*/  FFMA.RM R13, R26, R21.reuse, 12582913 ;  /* 0x4b4000011a0d7423 */ /* 0x080fe20000004015 */
[-C--:B------:R-:W-:Y:S01]  /*1140*/  FFMA.RM R8, R8, R21.reuse, 12582913 ;  /* 0x4b40000108087423 */ /* 0x080fe20000004015 */
[----:B------:R-:W-:Y:S01]  /*1150*/  FFMA.RM R21, R20, R21, 12582913 ;  /* 0x4b40000114157423 */ /* 0x000fe20000004015 */
[----:B------:R-:W-:Y:S01]  /*1160*/  FADD R24, R12, -12583039 ;  /* 0xcb40007f0c187421 */ /* 0x000fe20000000000 */
[----:B------:R-:W-:Y:S01]  /*1170*/  FADD R10, R13, -12583039 ;  /* 0xcb40007f0d0a7421 */ /* 0x000fe20000000000 */
[----:B------:R-:W-:Y:S01]  /*1180*/  FADD R14, R8, -12583039 ;  /* 0xcb40007f080e7421 */ /* 0x000fe20000000000 */
[----:B------:R-:W-:Y:S01]  /*1190*/  FADD R20, R21, -12583039 ;  /* 0xcb40007f15147421 */ /* 0x000fe20000000000 */
[----:B------:R-:W-:Y:S01]  /*11a0*/  FFMA R24, R29, 1.4426950216293334961, -R24 ;  /* 0x3fb8aa3b1d187823 */ /* 0x000fe20000000818 */
[----:B------:R-:W-:Y:S01]  /*11b0*/  FFMA R10, R25, 1.4426950216293334961, -R10 ;  /* 0x3fb8aa3b190a7823 */ /* 0x000fe2000000080a */
[----:B------:R-:W-:Y:S01]  /*11c0*/  FFMA R14, R27, 1.4426950216293334961, -R14 ;  /* 0x3fb8aa3b1b0e7823 */ /* 0x000fe2000000080e */
[----:B------:R-:W-:Y:S01]  /*11d0*/  FFMA R20, R15, 1.4426950216293334961, -R20 ;  /* 0x3fb8aa3b0f147823 */ /* 0x000fe20000000814 */
[----:B------:R-:W-:Y:S01]  /*11e0*/  FFMA R9, R29, 1.925963033500011079e-08, R24 ;  /* 0x32a570601d097823 */ /* 0x000fe20000000018 */
[----:B------:R-:W-:Y:S01]  /*11f0*/  FFMA R10, R25, 1.925963033500011079e-08, R10 ;  /* 0x32a57060190a7823 */ /* 0x000fe2000000000a */
[----:B------:R-:W-:Y:S01]  /*1200*/  FFMA R14, R27, 1.925963033500011079e-08, R14 ;  /* 0x32a570601b0e7823 */ /* 0x000fe2000000000e */
[----:B------:R-:W-:Y:S01]  /*1210*/  FFMA R15, R15, 1.925963033500011079e-08, R20 ;  /* 0x32a570600f0f7823 */ /* 0x000fe20000000014 */
[----:B------:R-:W-:-:S02]  /*1220*/  SHF.L.U32 R12, R12, 0x17, RZ ;  /* 0x000000170c0c7819 */ /* 0x000fc400000006ff */
[----:B------:R-:W0:Y:S01]  /*1230*/  MUFU.EX2 R9, R9 ;  /* 0x0000000900097308 */ /* 0x000e220000000800 */
[----:B------:R-:W-:Y:S02]  /*1240*/  SHF.L.U32 R13, R13, 0x17, RZ ;  /* 0x000000170d0d7819 */ /* 0x000fe400000006ff */
[----:B------:R-:W-:Y:S02]  /*1250*/  SHF.L.U32 R20, R8, 0x17, RZ ;  /* 0x0000001708147819 */ /* 0x000fe400000006ff */
[----:B------:R-:W-:-:S03]  /*1260*/  SHF.L.U32 R21, R21, 0x17, RZ ;  /* 0x0000001715157819 */ /* 0x000fc600000006ff */
[----:B------:R-:W2:Y:S08]  /*1270*/  MUFU.EX2 R10, R10 ;  /* 0x0000000a000a7308 */ /* 0x000eb00000000800 */
[----:B------:R-:W3:Y:S01]  /*1280*/  MUFU.EX2 R11, R14 ;  /* 0x0000000e000b7308 */ /* 0x000ee20000000800 */
[----:B0-----:R-:W-:-:S07]  /*1290*/  FMUL R8, R12, R9 ;  /* 0x000000090c087220 */ /* 0x001fce0000400000 */
[----:B------:R-:W0:Y:S01]  /*12a0*/  MUFU.EX2 R22, R15 ;  /* 0x0000000f00167308 */ /* 0x000e220000000800 */
[----:B--2---:R-:W-:Y:S01]  /*12b0*/  FMUL R9, R13, R10 ;  /* 0x0000000a0d097220 */ /* 0x004fe20000400000 */
[----:B---3--:R-:W-:Y:S01]  /*12c0*/  FMUL R10, R20, R11 ;  /* 0x0000000b140a7220 */ /* 0x008fe20000400000 */
[----:B0-----:R-:W-:-:S05]  /*12d0*/  FMUL R11, R21, R22 ;  /* 0x00000016150b7220 */ /* 0x001fca0000400000 */
[----:B------:R0:W-:Y:S01]  /*12e0*/  STL.128 [R23], R8 ;  /* 0x0000000817007387 */ /* 0x0001e20000100c00 */
[----:B------:R-:W-:Y:S05]  /*12f0*/  @!P2 BRA `(.L_x_10) ;  /* 0xfffffff40070a947 */ /* 0x000fea000383ffff */
.L_x_9:
[----:B0-----:R-:W-:-:S04]  /*1300*/  IADD3 R8, PT, PT, R6, -R7, RZ ;  /* 0x8000000706087210 */ /* 0x001fc80007ffe0ff */
[----:B------:R-:W-:-:S13]  /*1310*/  ISETP.GT.AND P2, PT, R8, 0x4, PT ;  /* 0x000000040800780c */ /* 0x000fda0003f44270 */
[----:B------:R-:W-:Y:S05]  /*1320*/  @!P2 BRA `(.L_x_11) ;  /* 0x00000004004ca947 */ /* 0x000fea0003800000 */
[----:B------:R-:W-:-:S05]  /*1330*/  LEA R21, R7, R2, 0x2 ;  /* 0x0000000207157211 */ /* 0x000fca00078e10ff */
[----:B------:R-:W2:Y:S01]  /*1340*/  LDL.128 R8, [R21] ;  /* 0x0000000015087983 */ /* 0x000ea20000100c00 */
[----:B------:R-:W-:Y:S01]  /*1350*/  HFMA2 R20, -RZ, RZ, 3.7421875, 0 ;  /* 0x437c0000ff147431 */ /* 0x000fe200000001ff */
[----:B------:R-:W-:Y:S01]  /*1360*/  MOV R18, 0x3bbb989d ;  /* 0x3bbb989d00127802 */ /* 0x000fe20000000f00 */
[C---:B--2---:R-:W-:Y:S01]  /*1370*/  FADD R23, -R19.reuse, R8 ;  /* 0x0000000813177221 */ /* 0x044fe20000000100 */
[----:B------:R-:W-:-:S03]  /*1380*/  FADD R13, -R19, R9 ;  /* 0x00000009130d7221 */ /* 0x000fc60000000100 */
[-C--:B------:R-:W-:Y:S01]  /*1390*/  FFMA.SAT R15, R23, R18.reuse, 0.5 ;  /* 0x3f000000170f7423 */ /* 0x080fe20000002012 */
[----:B------:R-:W-:-:S03]  /*13a0*/  FFMA.SAT R9, R13, R18, 0.5 ;  /* 0x3f0000000d097423 */ /* 0x000fc60000002012 */
[-C--:B------:R-:W-:Y:S01]  /*13b0*/  FFMA.RM R8, R15, R20.reuse, 12582913 ;  /* 0x4b4000010f087423 */ /* 0x080fe20000004014 */
[----:B------:R-:W-:Y:S01]  /*13c0*/  FADD R15, -R19, R10 ;  /* 0x0000000a130f7221 */ /* 0x000fe20000000100 */
[----:B------:R-:W-:Y:S02]  /*13d0*/  FFMA.RM R9, R9, R20, 12582913 ;  /* 0x4b40000109097423 */ /* 0x000fe40000004014 */
[C---:B------:R-:W-:Y:S01]  /*13e0*/  FADD R12, R8.reuse, -12583039 ;  /* 0xcb40007f080c7421 */ /* 0x040fe20000000000 */
[----:B------:R-:W-:Y:S01]  /*13f0*/  FFMA.SAT R25, R15, R18, 0.5 ;  /* 0x3f0000000f197423 */ /* 0x000fe20000002012 */
[----:B------:R-:W-:Y:S01]  /*1400*/  FADD R14, R9, -12583039 ;  /* 0xcb40007f090e7421 */ /* 0x000fe20000000000 */
[----:B------:R-:W-:Y:S01]  /*1410*/  SHF.L.U32 R8, R8, 0x17, RZ ;  /* 0x0000001708087819 */ /* 0x000fe200000006ff */
[----:B------:R-:W-:Y:S01]  /*1420*/  FFMA R12, R23, 1.4426950216293334961, -R12 ;  /* 0x3fb8aa3b170c7823 */ /* 0x000fe2000000080c */
[----:B------:R-:W-:Y:S01]  /*1430*/  FFMA.RM R10, R25, R20, 12582913 ;  /* 0x4b400001190a7423 */ /* 0x000fe20000004014 */
[----:B------:R-:W-:-:S02]  /*1440*/  FFMA R14, R13, 1.4426950216293334961, -R14 ;  /* 0x3fb8aa3b0d0e7823 */ /* 0x000fc4000000080e */
[----:B------:R-:W-:Y:S01]  /*1450*/  FFMA R22, R23, 1.925963033500011079e-08, R12 ;  /* 0x32a5706017167823 */ /* 0x000fe2000000000c */
[----:B------:R-:W-:Y:S01]  /*1460*/  FADD R23, -R19, R11 ;  /* 0x0000000b13177221 */ /* 0x000fe20000000100 */
[----:B------:R-:W-:Y:S01]  /*1470*/  FADD R24, R10, -12583039 ;  /* 0xcb40007f0a187421 */ /* 0x000fe20000000000 */
[----:B------:R-:W-:Y:S01]  /*1480*/  FFMA R13, R13, 1.925963033500011079e-08, R14 ;  /* 0x32a570600d0d7823 */ /* 0x000fe2000000000e */
[----:B------:R0:W2:Y:S01]  /*1490*/  MUFU.EX2 R11, R22 ;  /* 0x00000016000b7308 */ /* 0x0000a20000000800 */
[----:B------:R-:W-:Y:S01]  /*14a0*/  FFMA.SAT R25, R23, R18, 0.5 ;  /* 0x3f00000017197423 */ /* 0x000fe20000002012 */
[----:B------:R-:W-:-:S03]  /*14b0*/  FFMA R24, R15, 1.4426950216293334961, -R24 ;  /* 0x3fb8aa3b0f187823 */ /* 0x000fc60000000818 */
[----:B------:R-:W-:Y:S01]  /*14c0*/  FFMA.RM R12, R25, R20, 12582913 ;  /* 0x4b400001190c7423 */ /* 0x000fe20000004014 */
[----:B------:R-:W-:Y:S01]  /*14d0*/  FFMA R14, R15, 1.925963033500011079e-08, R24 ;  /* 0x32a570600f0e7823 */ /* 0x000fe20000000018 */
[----:B------:R-:W-:Y:S01]  /*14e0*/  IADD3 R25, PT, PT, R7, 0x4, RZ ;  /* 0x0000000407197810 */ /* 0x000fe20007ffe0ff */
[----:B------:R-:W3:Y:S01]  /*14f0*/  MUFU.EX2 R13, R13 ;  /* 0x0000000d000d7308 */ /* 0x000ee20000000800 */
[C---:B------:R-:W-:Y:S01]  /*1500*/  FADD R26, R12.reuse, -12583039 ;  /* 0xcb40007f0c1a7421 */ /* 0x040fe20000000000 */
[----:B0-----:R-:W-:Y:S01]  /*1510*/  SHF.L.U32 R22, R9, 0x17, RZ ;  /* 0x0000001709167819 */ /* 0x001fe200000006ff */
[----:B------:R-:W-:Y:S02]  /*1520*/  IMAD.SHL.U32 R12, R12, 0x800000, RZ ;  /* 0x008000000c0c7824 */ /* 0x000fe400078e00ff */
[----:B------:R-:W-:-:S03]  /*1530*/  FFMA R26, R23, 1.4426950216293334961, -R26 ;  /* 0x3fb8aa3b171a7823 */ /* 0x000fc6000000081a */
[----:B------:R-:W0:Y:S01]  /*1540*/  MUFU.EX2 R14, R14 ;  /* 0x0000000e000e7308 */ /* 0x000e220000000800 */
[----:B------:R-:W-:Y:S01]  /*1550*/  FFMA R15, R23, 1.925963033500011079e-08, R26 ;  /* 0x32a57060170f7823 */ /* 0x000fe2000000001a */
[----:B------:R-:W-:Y:S01]  /*1560*/  SHF.L.U32 R23, R10, 0x17, RZ ;  /* 0x000000170a177819 */ /* 0x000fe200000006ff */
[----:B--2---:R-:W-:-:S05]  /*1570*/  FMUL R8, R8, R11 ;  /* 0x0000000b08087220 */ /* 0x004fca0000400000 */
[----:B------:R-:W2:Y:S01]  /*1580*/  MUFU.EX2 R15, R15 ;  /* 0x0000000f000f7308 */ /* 0x000ea20000000800 */
[----:B---3--:R-:W-:Y:S01]  /*1590*/  FMUL R9, R22, R13 ;  /* 0x0000000d16097220 */ /* 0x008fe20000400000 */
[----:B------:R-:W-:Y:S01]  /*15a0*/  LEA R22, R25, R2, 0x2 ;  /* 0x0000000219167211 */ /* 0x000fe200078e10ff */
[----:B0-----:R-:W-:Y:S01]  /*15b0*/  FMUL R10, R23, R14 ;  /* 0x0000000e170a7220 */ /* 0x001fe20000400000 */
[----:B--2---:R-:W-:-:S05]  /*15c0*/  FMUL R11, R12, R15 ;  /* 0x0000000f0c0b7220 */ /* 0x004fca0000400000 */
[----:B------:R0:W-:Y:S04]  /*15d0*/  STL.128 [R21], R8 ;  /* 0x0000000815007387 */ /* 0x0001e80000100c00 */
[----:B------:R-:W2:Y:S01]  /*15e0*/  LDL.128 R12, [R22] ;  /* 0x00000000160c7983 */ /* 0x000ea20000100c00 */
[----:B------:R-:W-:Y:S02]  /*15f0*/  PLOP3.LUT P0, PT, PT, PT, PT, 0x8, 0x80 ;  /* 0x000000000080781c */ /* 0x000fe40003f0e170 */
[----:B------:R-:W-:Y:S01]  /*1600*/  IADD3 R7, PT, PT, R7, 0x8, RZ ;  /* 0x0000000807077810 */ /* 0x000fe20007ffe0ff */
[C---:B--2---:R-:W-:Y:S01]  /*1610*/  FADD R25, -R19.reuse, R12 ;  /* 0x0000000c13197221 */ /* 0x044fe20000000100 */
[C---:B------:R-:W-:Y:S01]  /*1620*/  FADD R23, -R19.reuse, R13 ;  /* 0x0000000d13177221 */ /* 0x040fe20000000100 */
[C---:B------:R-:W-:Y:S01]  /*1630*/  FADD R13, -R19.reuse, R14 ;  /* 0x0000000e130d7221 */ /* 0x040fe20000000100 */
[----:B------:R-:W-:Y:S01]  /*1640*/  FADD R15, -R19, R15 ;  /* 0x0000000f130f7221 */ /* 0x000fe20000000100 */
[----:B------:R-:W-:-:S02]  /*1650*/  FFMA.SAT R27, R25, R18, 0.5 ;  /* 0x3f000000191b7423 */ /* 0x000fc40000002012 */
[----:B0-----:R-:W-:Y:S02]  /*1660*/  FFMA.SAT R11, R13, R18, 0.5 ;  /* 0x3f0000000d0b7423 */ /* 0x001fe40000002012 */
[----:B------:R-:W-:Y:S01]  /*1670*/  FFMA.RM R12, R27, R20, 12582913 ;  /* 0x4b4000011b0c7423 */ /* 0x000fe20000004014 */
[----:B------:R-:W-:Y:S01]  /*1680*/  FFMA.SAT R27, R23, R18, 0.5 ;  /* 0x3f000000171b7423 */ /* 0x000fe20000002012 */
[----:B------:R-:W-:Y:S01]  /*1690*/  FFMA.RM R8, R11, R20, 12582913 ;  /* 0x4b4000010b087423 */ /* 0x000fe20000004014 */
[----:B------:R-:W-:Y:S01]  /*16a0*/  FFMA.SAT R11, R15, R18, 0.5 ;  /* 0x3f0000000f0b7423 */ /* 0x000fe20000002012 */
[----:B------:R-:W-:Y:S01]  /*16b0*/  FADD R24, R12, -12583039 ;  /* 0xcb40007f0c187421 */ /* 0x000fe20000000000 */
[-C--:B------:R-:W-:Y:S01]  /*16c0*/  FFMA.RM R14, R27, R20.reuse, 12582913 ;  /* 0x4b4000011b0e7423 */ /* 0x080fe20000004014 */
[----:B------:R-:W-:Y:S01]  /*16d0*/  FADD R18, R8, -12583039 ;  /* 0xcb40007f08127421 */ /* 0x000fe20000000000 */
[----:B------:R-:W-:Y:S01]  /*16e0*/  FFMA.RM R20, R11, R20, 12582913 ;  /* 0x4b4000010b147423 */ /* 0x000fe20000004014 */
[----:B------:R-:W-:Y:S01]  /*16f0*/  FFMA R24, R25, 1.4426950216293334961, -R24 ;  /* 0x3fb8aa3b19187823 */ /* 0x000fe20000000818 */
[----:B------:R-:W-:Y:S01]  /*1700*/  FADD R10, R14, -12583039 ;  /* 0xcb40007f0e0a7421 */ /* 0x000fe20000000000 */
[----:B------:R-:W-:Y:S01]  /*1710*/  FFMA R18, R13, 1.4426950216293334961, -R18 ;  /* 0x3fb8aa3b0d127823 */ /* 0x000fe20000000812 */
[----:B------:R-:W-:Y:S01]  /*1720*/  SHF.L.U32 R12, R12, 0x17, RZ ;  /* 0x000000170c0c7819 */ /* 0x000fe200000006ff */
[----:B------:R-:W-:Y:S01]  /*1730*/  FFMA R9, R25, 1.925963033500011079e-08, R24 ;  /* 0x32a5706019097823 */ /* 0x000fe20000000018 */
[----:B------:R-:W-:Y:S01]  /*1740*/  FADD R24, R20, -12583039 ;  /* 0xcb40007f14187421 */ /* 0x000fe20000000000 */
[----:B------:R-:W-:Y:S01]  /*1750*/  FFMA R10, R23, 1.4426950216293334961, -R10 ;  /* 0x3fb8aa3b170a7823 */ /* 0x000fe2000000080a */
[----:B------:R-:W-:Y:S01]  /*1760*/  FFMA R18, R13, 1.925963033500011079e-08, R18 ;  /* 0x32a570600d127823 */ /* 0x000fe20000000012 */
[----:B------:R-:W-:Y:S01]  /*1770*/  SHF.L.U32 R11, R14, 0x17, RZ ;  /* 0x000000170e0b7819 */ /* 0x000fe200000006ff */
[----:B------:R-:W-:Y:S01]  /*1780*/  FFMA R24, R15, 1.4426950216293334961, -R24 ;  /* 0x3fb8aa3b0f187823 */ /* 0x000fe20000000818 */
[----:B------:R-:W-:Y:S01]  /*1790*/  FFMA R10, R23, 1.925963033500011079e-08, R10 ;  /* 0x32a57060170a7823 */ /* 0x000fe2000000000a */
[----:B------:R-:W0:Y:S01]  /*17a0*/  MUFU.EX2 R9, R9 ;  /* 0x0000000900097308 */ /* 0x000e220000000800 */
[----:B------:R-:W-:Y:S01]  /*17b0*/  SHF.L.U32 R13, R8, 0x17, RZ ;  /* 0x00000017080d7819 */ /* 0x000fe200000006ff */
[----:B------:R-:W-:Y:S01]  /*17c0*/  FFMA R24, R15, 1.925963033500011079e-08, R24 ;  /* 0x32a570600f187823 */ /* 0x000fe20000000018 */
[----:B------:R-:W-:-:S05]  /*17d0*/  SHF.L.U32 R20, R20, 0x17, RZ ;  /* 0x0000001714147819 */ /* 0x000fca00000006ff */
[----:B------:R-:W2:Y:S08]  /*17e0*/  MUFU.EX2 R10, R10 ;  /* 0x0000000a000a7308 */ /* 0x000eb00000000800 */
[----:B------:R-:W3:Y:S01]  /*17f0*/  MUFU.EX2 R18, R18 ;  /* 0x0000001200127308 */ /* 0x000ee20000000800 */
[----:B0-----:R-:W-:-:S07]  /*1800*/  FMUL R8, R12, R9 ;  /* 0x000000090c087220 */ /* 0x001fce0000400000 */
[----:B------:R-:W0:Y:S01]  /*1810*/  MUFU.EX2 R15, R24 ;  /* 0x00000018000f7308 */ /* 0x000e220000000800 */
[----:B--2---:R-:W-:Y:S01]  /*1820*/  FMUL R9, R11, R10 ;  /* 0x0000000a0b097220 */ /* 0x004fe20000400000 */
[----:B---3--:R-:W-:Y:S01]  /*1830*/  FMUL R10, R13, R18 ;  /* 0x000000120d0a7220 */ /* 0x008fe20000400000 */
[----:B0-----:R-:W-:-:S05]  /*1840*/  FMUL R11, R20, R15 ;  /* 0x0000000f140b7220 */ /* 0x001fca0000400000 */
[----:B------:R0:W-:Y:S02]  /*1850*/  STL.128 [R22], R8 ;  /* 0x0000000816007387 */ /* 0x0001e40000100c00 */
.L_x_11:
[----:B------:R-:W-:-:S13]  /*1860*/  ISETP.EQ.AND P2, PT, R7, R6, PT ;  /* 0x000000060700720c */ /* 0x000fda0003f42270 */
[----:B------:R-:W-:Y:S05]  /*1870*/  @!P0 BRA P2, `(.L_x_7) ;  /* 0x0000000000b08947 */ /* 0x000fea0001000000 */
.L_x_8:
[----:B---3--:R-:W-:-:S05]  /*1880*/  IMAD R12, R7, 0x4, R2 ;  /* 0x00000004070c7824 */ /* 0x008fca00078e0202 */
[----:B0-----:R-:W2:Y:S01]  /*1890*/  LDL.128 R8, [R12] ;  /* 0x000000000c087983 */ /* 0x001ea20000100c00 */
[----:B------:R-:W-:Y:S02]  /*18a0*/  MOV R13, 0x3bbb989d ;  /* 0x3bbb989d000d7802 */ /* 0x000fe40000000f00 */
[----:B------:R-:W-:-:S04]  /*18b0*/  IADD3 R7, PT, PT, R7, 0x4, RZ ;  /* 0x0000000407077810 */ /* 0x000fc80007ffe0ff */
[----:B------:R-:W-:Y:S01]  /*18c0*/  ISETP.NE.AND P0, PT, R7, R6, PT ;  /* 0x000000060700720c */ /* 0x000fe20003f05270 */
[C---:B--2---:R-:W-:Y:S01]  /*18d0*/  FADD R20, -R19.reuse, R8 ;  /* 0x0000000813147221 */ /* 0x044fe20000000100 */
[----:B------:R-:W-:Y:S01]  /*18e0*/  MOV R8, 0x437c0000 ;  /* 0x437c000000087802 */ /* 0x000fe20000000f00 */
[C---:B------:R-:W-:Y:S01]  /*18f0*/  FADD R18, -R19.reuse, R9 ;  /* 0x0000000913127221 */ /* 0x040fe20000000100 */
[----:B------:R-:W-:Y:S01]  /*1900*/  FADD R10, -R19, R10 ;  /* 0x0000000a130a7221 */ /* 0x000fe20000000100 */
[-C--:B------:R-:W-:Y:S02]  /*1910*/  FFMA.SAT R15, R20, R13.reuse, 0.5 ;  /* 0x3f000000140f7423 */ /* 0x080fe4000000200d */
[-C--:B------:R-:W-:Y:S01]  /*1920*/  FFMA.SAT R21, R18, R13.reuse, 0.5 ;  /* 0x3f00000012157423 */ /* 0x080fe2000000200d */
[----:B------:R-:W-:Y:S01]  /*1930*/  FFMA.SAT R23, R10, R13, 0.5 ;  /* 0x3f0000000a177423 */ /* 0x000fe2000000200d */
[-C--:B------:R-:W-:Y:S02]  /*1940*/  FFMA.RM R9, R15, R8.reuse, 12582913 ;  /* 0x4b4000010f097423 */ /* 0x080fe40000004008 */
[----:B------:R-:W-:-:S02]  /*1950*/  FFMA.RM R14, R21, R8, 12582913 ;  /* 0x4b400001150e7423 */ /* 0x000fc40000004008 */
[----:B------:R-:W-:Y:S02]  /*1960*/  FADD R15, R9, -12583039 ;  /* 0xcb40007f090f7421 */ /* 0x000fe40000000000 */
[C---:B------:R-:W-:Y:S01]  /*1970*/  FADD R21, R14.reuse, -12583039 ;  /* 0xcb40007f0e157421 */ /* 0x040fe20000000000 */
[----:B------:R-:W-:Y:S01]  /*1980*/  SHF.L.U32 R14, R14, 0x17, RZ ;  /* 0x000000170e0e7819 */ /* 0x000fe200000006ff */
[----:B------:R-:W-:Y:S02]  /*1990*/  FFMA R15, R20, 1.4426950216293334961, -R15 ;  /* 0x3fb8aa3b140f7823 */ /* 0x000fe4000000080f */
[----:B------:R-:W-:Y:S02]  /*19a0*/  FFMA R21, R18, 1.4426950216293334961, -R21 ;  /* 0x3fb8aa3b12157823 */ /* 0x000fe40000000815 */
[----:B------:R-:W-:Y:S01]  /*19b0*/  FFMA R15, R20, 1.925963033500011079e-08, R15 ;  /* 0x32a57060140f7823 */ /* 0x000fe2000000000f */
[----:B------:R-:W-:Y:S01]  /*19c0*/  FADD R20, -R19, R11 ;  /* 0x0000000b13147221 */ /* 0x000fe20000000100 */
[----:B------:R-:W-:-:S03]  /*19d0*/  FFMA.RM R11, R23, R8, 12582913 ;  /* 0x4b400001170b7423 */ /* 0x000fc60000004008 */
[----:B------:R-:W-:Y:S01]  /*19e0*/  FFMA.SAT R25, R20, R13, 0.5 ;  /* 0x3f00000014197423 */ /* 0x000fe2000000200d */
[----:B------:R-:W-:Y:S01]  /*19f0*/  FFMA R13, R18, 1.925963033500011079e-08, R21 ;  /* 0x32a57060120d7823 */ /* 0x000fe20000000015 */
[----:B------:R-:W-:Y:S01]  /*1a00*/  FADD R23, R11, -12583039 ;  /* 0xcb40007f0b177421 */ /* 0x000fe20000000000 */
[----:B------:R-:W0:Y:S01]  /*1a10*/  MUFU.EX2 R15, R15 ;  /* 0x0000000f000f7308 */ /* 0x000e220000000800 */
[----:B------:R-:W-:Y:S01]  /*1a20*/  FFMA.RM R8, R25, R8, 12582913 ;  /* 0x4b40000119087423 */ /* 0x000fe20000004008 */
[----:B------:R-:W-:Y:S01]  /*1a30*/  SHF.L.U32 R11, R11, 0x17, RZ ;  /* 0x000000170b0b7819 */ /* 0x000fe200000006ff */
[----:B------:R-:W-:Y:S02]  /*1a40*/  FFMA R23, R10, 1.4426950216293334961, -R23 ;  /* 0x3fb8aa3b0a177823 */ /* 0x000fe40000000817 */
[----:B------:R-:W-:Y:S02]  /*1a50*/  FADD R21, R8, -12583039 ;  /* 0xcb40007f08157421 */ /* 0x000fe40000000000 */
[----:B------:R-:W-:Y:S01]  /*1a60*/  FFMA R23, R10, 1.925963033500011079e-08, R23 ;  /* 0x32a570600a177823 */ /* 0x000fe20000000017 */
[----:B------:R-:W2:Y:S01]  /*1a70*/  MUFU.EX2 R13, R13 ;  /* 0x0000000d000d7308 */ /* 0x000ea20000000800 */
[----:B------:R-:W-:Y:S01]  /*1a80*/  FFMA R21, R20, 1.4426950216293334961, -R21 ;  /* 0x3fb8aa3b14157823 */ /* 0x000fe20000000815 */
[----:B------:R-:W-:-:S03]  /*1a90*/  SHF.L.U32 R10, R9, 0x17, RZ ;  /* 0x00000017090a7819 */ /* 0x000fc600000006ff */
[----:B------:R-:W-:Y:S01]  /*1aa0*/  FFMA R21, R20, 1.925963033500011079e-08, R21 ;  /* 0x32a5706014157823 */ /* 0x000fe20000000015 */
[----:B------:R-:W-:Y:S02]  /*1ab0*/  SHF.L.U32 R20, R8, 0x17, RZ ;  /* 0x0000001708147819 */ /* 0x000fe400000006ff */
[----:B------:R-:W3:Y:S01]  /*1ac0*/  MUFU.EX2 R18, R23 ;  /* 0x0000001700127308 */ /* 0x000ee20000000800 */
[----:B0-----:R-:W-:-:S07]  /*1ad0*/  FMUL R8, R10, R15 ;  /* 0x0000000f0a087220 */ /* 0x001fce0000400000 */
[----:B------:R-:W0:Y:S01]  /*1ae0*/  MUFU.EX2 R21, R21 ;  /* 0x0000001500157308 */ /* 0x000e220000000800 */
[----:B--2---:R-:W-:Y:S01]  /*1af0*/  FMUL R9, R14, R13 ;  /* 0x0000000d0e097220 */ /* 0x004fe20000400000 */
[----:B---3--:R-:W-:Y:S01]  /*1b00*/  FMUL R10, R11, R18 ;  /* 0x000000120b0a7220 */ /* 0x008fe20000400000 */
[----:B0-----:R-:W-:-:S05]  /*1b10*/  FMUL R11, R20, R21 ;  /* 0x00000015140b7220 */ /* 0x001fca0000400000 */
[----:B------:R3:W-:Y:S01]  /*1b20*/  STL.128 [R12], R8 ;  /* 0x000000080c007387 */ /* 0x0007e20000100c00 */
[----:B------:R-:W-:Y:S05]  /*1b30*/  @P0 BRA `(.L_x_8) ;  /* 0xfffffffc00500947 */ /* 0x000fea000383ffff */
.L_x_7:
[----:B------:R-:W-:-:S13]  /*1b40*/  ISETP.NE.AND P0, PT, R5, RZ, PT ;  /* 0x000000ff0500720c */ /* 0x000fda0003f05270 */
[----:B------:R-:W-:Y:S05]  /*1b50*/  @!P0 BRA `(.L_x_2) ;  /* 0x0000000000a08947 */ /* 0x000fea0003800000 */
[----:B------:R-:W-:-:S05]  /*1b60*/  IMAD R6, R6, 0x4, R2 ;  /* 0x0000000406067824 */ /* 0x000fca00078e0202 */
[----:B0--3--:R-:W3:Y:S01]  /*1b70*/  LDL R8, [R6] ;  /* 0x0000000006087983 */ /* 0x009ee20000100800 */
[----:B--2---:R-:W-:Y:S01]  /*1b80*/  HFMA2 R7, -RZ, RZ, 0.96630859375, -0.0022525787353515625 ;  /* 0x3bbb989dff077431 */ /* 0x004fe200000001ff */
[----:B------:R-:W-:Y:S01]  /*1b90*/  ISETP.NE.AND P0, PT, R5, 0x1, PT ;  /* 0x000000010500780c */ /* 0x000fe20003f05270 */
[----:B---3--:R-:W-:Y:S01]  /*1ba0*/  FADD R10, -R19, R8 ;  /* 0x00000008130a7221 */ /* 0x008fe20000000100 */
[----:B------:R-:W-:-:S03]  /*1bb0*/  MOV R8, 0x437c0000 ;  /* 0x437c000000087802 */ /* 0x000fc60000000f00 */
[----:B------:R-:W-:-:S04]  /*1bc0*/  FFMA.SAT R9, R10, R7, 0.5 ;  /* 0x3f0000000a097423 */ /* 0x000fc80000002007 */
[----:B------:R-:W-:-:S04]  /*1bd0*/  FFMA.RM R9, R9, R8, 12582913 ;  /* 0x4b40000109097423 */ /* 0x000fc80000004008 */
[C---:B------:R-:W-:Y:S01]  /*1be0*/  FADD R11, R9.reuse, -12583039 ;  /* 0xcb40007f090b7421 */ /* 0x040fe20000000000 */
[----:B------:R-:W-:-:S03]  /*1bf0*/  SHF.L.U32 R9, R9, 0x17, RZ ;  /* 0x0000001709097819 */ /* 0x000fc600000006ff */
[----:B------:R-:W-:-:S04]  /*1c00*/  FFMA R11, R10, 1.4426950216293334961, -R11 ;  /* 0x3fb8aa3b0a0b7823 */ /* 0x000fc8000000080b */
[----:B------:R-:W-:-:S04]  /*1c10*/  FFMA R11, R10, 1.925963033500011079e-08, R11 ;  /* 0x32a570600a0b7823 */ /* 0x000fc8000000000b */
[----:B------:R-:W0:Y:S02]  /*1c20*/  MUFU.EX2 R10, R11 ;  /* 0x0000000b000a7308 */ /* 0x000e240000000800 */
[----:B0-----:R-:W-:-:S05]  /*1c30*/  FMUL R9, R9, R10 ;  /* 0x0000000a09097220 */ /* 0x001fca0000400000 */
[----:B------:R4:W-:Y:S01]  /*1c40*/  STL [R6], R9 ;  /* 0x0000000906007387 */ /* 0x0009e20000100800 */
[----:B------:R-:W-:Y:S05]  /*1c50*/  @!P0 BRA `(.L_x_2) ;  /* 0x0000000000608947 */ /* 0x000fea0003800000 */
[----:B------:R-:W2:Y:S01]  /*1c60*/  LDL R10, [R6+0x4] ;  /* 0x00000400060a7983 */ /* 0x000ea20000100800 */
[----:B------:R-:W-:Y:S01]  /*1c70*/  ISETP.NE.AND P0, PT, R5, 0x2, PT ;  /* 0x000000020500780c */ /* 0x000fe20003f05270 */
[----:B--2---:R-:W-:-:S04]  /*1c80*/  FADD R10, -R19, R10 ;  /* 0x0000000a130a7221 */ /* 0x004fc80000000100 */
[----:B----4-:R-:W-:-:S04]  /*1c90*/  FFMA.SAT R9, R10, R7, 0.5 ;  /* 0x3f0000000a097423 */ /* 0x010fc80000002007 */
[----:B------:R-:W-:-:S04]  /*1ca0*/  FFMA.RM R9, R9, R8, 12582913 ;  /* 0x4b40000109097423 */ /* 0x000fc80000004008 */
[C---:B------:R-:W-:Y:S01]  /*1cb0*/  FADD R11, R9.reuse, -12583039 ;  /* 0xcb40007f090b7421 */ /* 0x040fe20000000000 */
[----:B------:R-:W-:-:S03]  /*1cc0*/  SHF.L.U32 R9, R9, 0x17, RZ ;  /* 0x0000001709097819 */ /* 0x000fc600000006ff */
[----:B------:R-:W-:-:S04]  /*1cd0*/  FFMA R11, R10, 1.4426950216293334961, -R11 ;  /* 0x3fb8aa3b0a0b7823 */ /* 0x000fc8000000080b */
[----:B------:R-:W-:-:S04]  /*1ce0*/  FFMA R11, R10, 1.925963033500011079e-08, R11 ;  /* 0x32a570600a0b7823 */ /* 0x000fc8000000000b */
[----:B------:R-:W0:Y:S02]  /*1cf0*/  MUFU.EX2 R10, R11 ;  /* 0x0000000b000a7308 */ /* 0x000e240000000800 */
[----:B0-----:R-:W-:-:S05]  /*1d00*/  FMUL R9, R9, R10 ;  /* 0x0000000a09097220 */ /* 0x001fca0000400000 */
[----:B------:R0:W-:Y:S01]  /*1d10*/  STL [R6+0x4], R9 ;  /* 0x0000040906007387 */ /* 0x0001e20000100800 */
[----:B------:R-:W-:Y:S05]  /*1d20*/  @!P0 BRA `(.L_x_2) ;  /* 0x00000000002c8947 */ /* 0x000fea0003800000 */
[----:B------:R-:W2:Y:S02]  /*1d30*/  LDL R10, [R6+0x8] ;  /* 0x00000800060a7983 */ /* 0x000ea40000100800 */
[----:B--2---:R-:W-:-:S04]  /*1d40*/  FADD R10, -R19, R10 ;  /* 0x0000000a130a7221 */ /* 0x004fc80000000100 */
[----:B------:R-:W-:-:S04]  /*1d50*/  FFMA.SAT R7, R10, R7, 0.5 ;  /* 0x3f0000000a077423 */ /* 0x000fc80000002007 */
[----:B------:R-:W-:-:S04]  /*1d60*/  FFMA.RM R7, R7, R8, 12582913 ;  /* 0x4b40000107077423 */ /* 0x000fc80000004008 */
[C---:B------:R-:W-:Y:S01]  /*1d70*/  FADD R5, R7.reuse, -12583039 ;  /* 0xcb40007f07057421 */ /* 0x040fe20000000000 */
[----:B------:R-:W-:-:S03]  /*1d80*/  SHF.L.U32 R7, R7, 0x17, RZ ;  /* 0x0000001707077819 */ /* 0x000fc600000006ff */
[----:B------:R-:W-:-:S04]  /*1d90*/  FFMA R5, R10, 1.4426950216293334961, -R5 ;  /* 0x3fb8aa3b0a057823 */ /* 0x000fc80000000805 */
[----:B------:R-:W-:-:S04]  /*1da0*/  FFMA R5, R10, 1.925963033500011079e-08, R5 ;  /* 0x32a570600a057823 */ /* 0x000fc80000000005 */
[----:B------:R-:W2:Y:S02]  /*1db0*/  MUFU.EX2 R8, R5 ;  /* 0x0000000500087308 */ /* 0x000ea40000000800 */
[----:B--2---:R-:W-:-:S05]  /*1dc0*/  FMUL R7, R7, R8 ;  /* 0x0000000807077220 */ /* 0x004fca0000400000 */
[----:B------:R2:W-:Y:S02]  /*1dd0*/  STL [R6+0x8], R7 ;  /* 0x0000080706007387 */ /* 0x0005e40000100800 */
.L_x_2:
[----:B------:R-:W-:Y:S01]  /*1de0*/  IADD3 R17, PT, PT, R17, 0x1, RZ ;  /* 0x0000000111117810 */ /* 0x000fe20007ffe0ff */
[----:B------:R-:W-:Y:S06]  /*1df0*/  @!P1 BRA `(.L_x_12) ;  /* 0xffffffe400849947 */ /* 0x000fec000383ffff */
[----:B------:R-:W-:Y:S05]  /*1e00*/  BRA `(.L_x_0) ;  /* 0x0000001c00487947 */ /* 0x000fea0003800000 */
.L_x_1:
[----:B------:R-:W0:Y:S01]  /*1e10*/  LDCU.64 UR4, c[0x0][0x380] ;  /* 0x00007000ff0477ac */ /* 0x000e220008000a00 */
[C---:B------:R-:W-:Y:S02]  /*1e20*/  LOP3.LUT R20, R9.reuse, 0x7, RZ, 0xc0, !PT ;  /* 0x0000000709147812 */ /* 0x040fe400078ec0ff */
[C---:B------:R-:W-:Y:S02]  /*1e30*/  LOP3.LUT R19, R9.reuse, 0x3, RZ, 0xc0, !PT ;  /* 0x0000000309137812 */ /* 0x040fe400078ec0ff */
[----:B------:R-:W-:Y:S02]  /*1e40*/  LOP3.LUT R18, R9, 0x7ffffff0, RZ, 0xc0, !PT ;  /* 0x7ffffff009127812 */ /* 0x000fe400078ec0ff */
[----:B------:R-:W-:Y:S02]  /*1e50*/  MOV R16, 0xff800000 ;  /* 0xff80000000107802 */ /* 0x000fe40000000f00 */
[----:B0-----:R-:W-:Y:S01]  /*1e60*/  LEA R7, P0, R0, UR4, 0x2 ;  /* 0x0000000400077c11 */ /* 0x001fe2000f8010ff */
[----:B------:R-:W-:-:S03]  /*1e70*/  UMOV UR4, URZ ;  /* 0x000000ff00047c82 */ /* 0x000fc60008000000 */
[----:B------:R-:W-:Y:S02]  /*1e80*/  IADD3 R7, P1, PT, R7, 0x10, RZ ;  /* 0x0000001007077810 */ /* 0x000fe40007f3e0ff */
[----:B------:R-:W-:Y:S01]  /*1e90*/  LEA.HI.X R6, R0, UR5, R3, 0x2, P0 ;  /* 0x0000000500067c11 */ /* 0x000fe200080f1403 */
[----:B------:R-:W-:-:S04]  /*1ea0*/  UMOV UR5, URZ ;  /* 0x000000ff00057c82 */ /* 0x000fc80008000000 */
[----:B------:R-:W-:-:S07]  /*1eb0*/  IMAD.X R6, RZ, RZ, R6, P1 ;  /* 0x000000ffff067224 */ /* 0x000fce00008e0606 */
.L_x_32:
[----:B0-----:R-:W0:Y:S01]  /*1ec0*/  LDCU UR6, c[0x0][0x3a4] ;  /* 0x00007480ff0677ac */ /* 0x001e220008000800 */
[----:B------:R-:W-:-:S04]  /*1ed0*/  UIADD3 UR8, UPT, UPT, UR5, 0x80, URZ ;  /* 0x0000008005087890 */ /* 0x000fc8000fffe0ff */
[----:B0-----:R-:W-:-:S04]  /*1ee0*/  UISETP.LT.AND UP0, UPT, UR8, UR6, UPT ;  /* 0x000000060800728c */ /* 0x001fc8000bf01270 */
[----:B------:R-:W-:-:S04]  /*1ef0*/  USEL UR6, UR8, UR6, UP0 ;  /* 0x0000000608067287 */ /* 0x000fc80008000000 */
[----:B------:R-:W-:-:S04]  /*1f00*/  UIADD3 UR9, UPT, UPT, UR6, -UR5, URZ ;  /* 0x8000000506097290 */ /* 0x000fc8000fffe0ff */
[----:B------:R-:W-:-:S09]  /*1f10*/  UISETP.GE.AND UP0, UPT, UR9, 0x1, UPT ;  /* 0x000000010900788c */ /* 0x000fd2000bf06270 */
[----:B--234-:R-:W-:Y:S05]  /*1f20*/  BRA.U !UP0, `(.L_x_13) ;  /* 0x00000009082c7547 */ /* 0x01cfea000b800000 */
[----:B------:R-:W-:-:S07]  /*1f30*/  HFMA2 R15, -RZ, RZ, 0, 0 ;  /* 0x00000000ff0f7431 */ /* 0x000fce00000001ff */
.L_x_19:
[----:B0-----:R-:W0:Y:S01]  /*1f40*/  LDCU UR7, c[0x0][0x3ac] ;  /* 0x00007580ff0777ac */ /* 0x001e220008000800 */
[----:B------:R-:W-:Y:S02]  /*1f50*/  IADD3 R14, PT, PT, R15, UR5, RZ ;  /* 0x000000050f0e7c10 */ /* 0x000fe4000fffe0ff */
[----:B------:R-:W-:Y:S01]  /*1f60*/  MOV R17, RZ ;  /* 0x000000ff00117202 */ /* 0x000fe20000000f00 */
[----:B------:R-:W-:Y:S01]  /*1f70*/  UMOV UR6, URZ ;  /* 0x000000ff00067c82 */ /* 0x000fe20008000000 */
[----:B0-----:R-:W-:Y:S02]  /*1f80*/  UISETP.GE.U32.AND UP1, UPT, UR7, 0x8, UPT ;  /* 0x000000080700788c */ /* 0x001fe4000bf26070 */
[----:B------:R-:W-:-:S07]  /*1f90*/  IMAD R14, R14, UR7, RZ ;  /* 0x000000070e0e7c24 */ /* 0x000fce000f8e02ff */
[----:B------:R-:W-:Y:S05]  /*1fa0*/  BRA.U !UP1, `(.L_x_14) ;  /* 0x0000000109bc7547 */ /* 0x000fea000b800000 */
[----:B------:R-:W0:Y:S01]  /*1fb0*/  LDC.64 R8, c[0x0][0x388] ;  /* 0x0000e200ff087b82 */ /* 0x000e220000000a00 */
[----:B------:R-:W-:Y:S01]  /*1fc0*/  IADD3 R10, P0, PT, R14, R5, RZ ;  /* 0x000000050e0a7210 */ /* 0x000fe20007f1e0ff */
[----:B------:R-:W-:Y:S01]  /*1fd0*/  ULOP3.LUT UR6, UR7, 0x7ffffff8, URZ, 0xc0, !UPT ;  /* 0x7ffffff807067892 */ /* 0x000fe2000f8ec0ff */
[----:B------:R-:W-:Y:S02]  /*1fe0*/  MOV R17, RZ ;  /* 0x000000ff00117202 */ /* 0x000fe40000000f00 */
[----:B------:R-:W-:Y:S01]  /*1ff0*/  IADD3.X R11, PT, PT, RZ, R4, RZ, P0, !PT ;  /* 0x00000004ff0b7210 */ /* 0x000fe200007fe4ff */
[----:B------:R-:W-:Y:S01]  /*2000*/  UIADD3 UR6, UPT, UPT, -UR6, URZ, URZ ;  /* 0x000000ff06067290 */ /* 0x000fe2000fffe1ff */
[----:B------:R-:W-:Y:S02]  /*2010*/  MOV R13, R7 ;  /* 0x00000007000d7202 */ /* 0x000fe40000000f00 */
[----:B------:R-:W-:Y:S02]  /*2020*/  MOV R26, R6 ;  /* 0x00000006001a7202 */ /* 0x000fe40000000f00 */
[----:B0-----:R-:W-:-:S04]  /*2030*/  LEA R8, P1, R10, R8, 0x2 ;  /* 0x000000080a087211 */ /* 0x001fc800078210ff */
[----:B------:R-:W-:Y:S02]  /*2040*/  IADD3 R12, P0, PT, R8, 0x10, RZ ;  /* 0x00000010080c7810 */ /* 0x000fe40007f1e0ff */
[----:B------:R-:W-:-:S05]  /*2050*/  LEA.HI.X R9, R10, R9, R11, 0x2, P1 ;  /* 0x000000090a097211 */ /* 0x000fca00008f140b */
[----:B------:R-:W-:-:S07]  /*2060*/  IMAD.X R11, RZ, RZ, R9, P0 ;  /* 0x000000ffff0b7224 */ /* 0x000fce00000e0609 */
.L_x_15:
[----:B------:R-:W-:Y:S02]  /*2070*/  MOV R10, R12 ;  /* 0x0000000c000a7202 */ /* 0x000fe40000000f00 */
[----:B------:R-:W-:Y:S02]  /*2080*/  MOV R8, R13 ;  /* 0x0000000d00087202 */ /* 0x000fe40000000f00 */
[----:B------:R-:W-:Y:S01]  /*2090*/  MOV R9, R26 ;  /* 0x0000001a00097202 */ /* 0x000fe20000000f00 */
[----:B------:R-:W2:Y:S04]  /*20a0*/  LDG.E R21, desc[UR12][R10.64+-0x10] ;  /* 0xfffff00c0a157981 */ /* 0x000ea8000c1e1900 */
[----:B------:R-:W2:Y:S04]  /*20b0*/  LDG.E R22, desc[UR12][R8.64+-0x10] ;  /* 0xfffff00c08167981 */ /* 0x000ea8000c1e1900 */
[----:B------:R-:W3:Y:S04]  /*20c0*/  LDG.E R24, desc[UR12][R8.64+-0xc] ;  /* 0xfffff40c08187981 */ /* 0x000ee8000c1e1900 */
[----:B------:R-:W3:Y:S04]  /*20d0*/  LDG.E R23, desc[UR12][R10.64+-0xc] ;  /* 0xfffff40c0a177981 */ /* 0x000ee8000c1e1900 */
[----:B------:R-:W4:Y:S04]  /*20e0*/  LDG.E R12, desc[UR12][R8.64+-0x8] ;  /* 0xfffff80c080c7981 */ /* 0x000f28000c1e1900 */
[----:B------:R-:W4:Y:S01]  /*20f0*/  LDG.E R13, desc[UR12][R10.64+-0x8] ;  /* 0xfffff80c0a0d7981 */ /* 0x000f22000c1e1900 */
[----:B--2---:R-:W-:-:S03]  /*2100*/  FFMA R21, R22, R21, R17 ;  /* 0x0000001516157223 */ /* 0x004fc60000000011 */
[----:B------:R-:W2:Y:S04]  /*2110*/  LDG.E R17, desc[UR12][R8.64+-0x4] ;  /* 0xfffffc0c08117981 */ /* 0x000ea8000c1e1900 */
[----:B------:R-:W2:Y:S01]  /*2120*/  LDG.E R22, desc[UR12][R10.64+-0x4] ;  /* 0xfffffc0c0a167981 */ /* 0x000ea2000c1e1900 */
[----:B---3--:R-:W-:-:S03]  /*2130*/  FFMA R23, R24, R23, R21 ;  /* 0x0000001718177223 */ /* 0x008fc60000000015 */
[----:B------:R-:W3:Y:S04]  /*2140*/  LDG.E R24, desc[UR12][R8.64] ;  /* 0x0000000c08187981 */ /* 0x000ee8000c1e1900 */
[----:B------:R-:W3:Y:S01]  /*2150*/  LDG.E R21, desc[UR12][R10.64] ;  /* 0x0000000c0a157981 */ /* 0x000ee2000c1e1900 */
[----:B----4-:R-:W-:-:S03]  /*2160*/  FFMA R26, R12, R13, R23 ;  /* 0x0000000d0c1a7223 */ /* 0x010fc60000000017 */
[----:B------:R-:W4:Y:S04]  /*2170*/  LDG.E R13, desc[UR12][R8.64+0x4] ;  /* 0x0000040c080d7981 */ /* 0x000f28000c1e1900 */
[----:B------:R-:W4:Y:S01]  /*2180*/  LDG.E R12, desc[UR12][R10.64+0x4] ;  /* 0x0000040c0a0c7981 */ /* 0x000f22000c1e1900 */
[----:B--2---:R-:W-:-:S03]  /*2190*/  FFMA R23, R17, R22, R26 ;  /* 0x0000001611177223 */ /* 0x004fc6000000001a */
[----:B------:R-:W2:Y:S04]  /*21a0*/  LDG.E R17, desc[UR12][R8.64+0x8] ;  /* 0x0000080c08117981 */ /* 0x000ea8000c1e1900 */
[----:B------:R-:W2:Y:S01]  /*21b0*/  LDG.E R22, desc[UR12][R10.64+0x8] ;  /* 0x0000080c0a167981 */ /* 0x000ea2000c1e1900 */
[----:B---3--:R-:W-:-:S03]  /*21c0*/  FFMA R26, R24, R21, R23 ;  /* 0x00000015181a7223 */ /* 0x008fc60000000017 */
[----:B------:R-:W3:Y:S04]  /*21d0*/  LDG.E R21, desc[UR12][R8.64+0xc] ;  /* 0x00000c0c08157981 */ /* 0x000ee8000c1e1900 */
[----:B------:R0:W3:Y:S01]  /*21e0*/  LDG.E R24, desc[UR12][R10.64+0xc] ;  /* 0x00000c0c0a187981 */ /* 0x0000e2000c1e1900 */
[----:B------:R-:W-:Y:S01]  /*21f0*/  UIADD3 UR6, UPT, UPT, UR6, 0x8, URZ ;  /* 0x0000000806067890 */ /* 0x000fe2000fffe0ff */
[----:B----4-:R-:W-:-:S03]  /*2200*/  FFMA R26, R13, R12, R26 ;  /* 0x0000000c0d1a7223 */ /* 0x010fc6000000001a */
[----:B------:R-:W-:Y:S01]  /*2210*/  UISETP.NE.AND UP1, UPT, UR6, URZ, UPT ;  /* 0x000000ff0600728c */ /* 0x000fe2000bf25270 */
[----:B------:R-:W-:Y:S02]  /*2220*/  IADD3 R13, P0, PT, R8, 0x20, RZ ;  /* 0x00000020080d7810 */ /* 0x000fe40007f1e0ff */
[----:B------:R-:W-:-:S04]  /*2230*/  IADD3 R12, P1, PT, R10, 0x20, RZ ;  /* 0x000000200a0c7810 */ /* 0x000fc80007f3e0ff */
[----:B0-----:R-:W-:Y:S01]  /*2240*/  IADD3.X R11, PT, PT, RZ, R11, RZ, P1, !PT ;  /* 0x0000000bff0b7210 */ /* 0x001fe20000ffe4ff */
[----:B--2---:R-:W-:Y:S01]  /*2250*/  FFMA R22, R17, R22, R26 ;  /* 0x0000001611167223 */ /* 0x004fe2000000001a */
[----:B------:R-:W-:-:S03]  /*2260*/  IADD3.X R26, PT, PT, RZ, R9, RZ, P0, !PT ;  /* 0x00000009ff1a7210 */ /* 0x000fc600007fe4ff */
[----:B---3--:R-:W-:Y:S01]  /*2270*/  FFMA R17, R21, R24, R22 ;  /* 0x0000001815117223 */ /* 0x008fe20000000016 */
[----:B------:R-:W-:Y:S06]  /*2280*/  BRA.U UP1, `(.L_x_15) ;  /* 0xfffffffd01787547 */ /* 0x000fec000b83ffff */
[----:B------:R-:W-:-:S12]  /*2290*/  ULOP3.LUT UR6, UR7, 0x7ffffff8, URZ, 0xc0, !UPT ;  /* 0x7ffffff807067892 */ /* 0x000fd8000f8ec0ff */
.L_x_14:
[----:B------:R-:W-:-:S13]  /*22a0*/  ISETP.NE.AND P0, PT, R20, RZ, PT ;  /* 0x000000ff1400720c */ /* 0x000fda0003f05270 */
[----:B------:R-:W-:Y:S05]  /*22b0*/  @!P0 BRA `(.L_x_16) ;  /* 0x0000000400248947 */ /* 0x000fea0003800000 */
[----:B------:R-:W-:Y:S02]  /*22c0*/  IADD3 R8, PT, PT, R20, -0x1, RZ ;  /* 0xffffffff14087810 */ /* 0x000fe40007ffe0ff */
[----:B------:R-:W-:Y:S02]  /*22d0*/  ISETP.NE.AND P0, PT, R19, RZ, PT ;  /* 0x000000ff1300720c */ /* 0x000fe40003f05270 */
[----:B------:R-:W-:-:S13]  /*22e0*/  ISETP.GE.U32.AND P1, PT, R8, 0x3, PT ;  /* 0x000000030800780c */ /* 0x000fda0003f26070 */
[----:B------:R-:W-:Y:S05]  /*22f0*/  @!P1 BRA `(.L_x_17) ;  /* 0x0000000000709947 */ /* 0x000fea0003800000 */
[----:B------:R-:W0:Y:S01]  /*2300*/  LDCU.64 UR10, c[0x0][0x380] ;  /* 0x00007000ff0a77ac */ /* 0x000e220008000a00 */
[----:B------:R-:W-:Y:S02]  /*2310*/  IADD3 R8, PT, PT, R14, UR6, RZ ;  /* 0x000000060e087c10 */ /* 0x000fe4000fffe0ff */
[----:B------:R-:W-:Y:S01]  /*2320*/  IADD3 R10, P1, PT, R0, UR6, RZ ;  /* 0x00000006000a7c10 */ /* 0x000fe2000ff3e0ff */
[----:B------:R-:W2:Y:S01]  /*2330*/  LDCU.64 UR14, c[0x0][0x388] ;  /* 0x00007100ff0e77ac */ /* 0x000ea20008000a00 */
[----:B------:R-:W-:-:S03]  /*2340*/  IADD3 R9, P4, PT, R8, R5, RZ ;  /* 0x0000000508097210 */ /* 0x000fc60007f9e0ff */
[----:B------:R-:W-:Y:S01]  /*2350*/  IMAD.X R13, RZ, RZ, R3, P1 ;  /* 0x000000ffff0d7224 */ /* 0x000fe200008e0603 */
[----:B------:R-:W-:Y:S02]  /*2360*/  IADD3 R11, P1, P2, R5, UR6, R14 ;  /* 0x00000006050b7c10 */ /* 0x000fe4000fa3e00e */
[----:B------:R-:W-:Y:S02]  /*2370*/  IADD3.X R24, PT, PT, RZ, R4, RZ, P4, !PT ;  /* 0x00000004ff187210 */ /* 0x000fe400027fe4ff */
[----:B------:R-:W-:Y:S02]  /*2380*/  IADD3.X R22, PT, PT, R4, RZ, RZ, P1, P2 ;  /* 0x000000ff04167210 */ /* 0x000fe40000fe44ff */
[C---:B0-----:R-:W-:Y:S02]  /*2390*/  LEA R12, P3, R10.reuse, UR10, 0x2 ;  /* 0x0000000a0a0c7c11 */ /* 0x041fe4000f8610ff */
[----:B--2---:R-:W-:Y:S02]  /*23a0*/  LEA R8, P4, R9, UR14, 0x2 ;  /* 0x0000000e09087c11 */ /* 0x004fe4000f8810ff */
[----:B------:R-:W-:-:S02]  /*23b0*/  LEA.HI.X R13, R10, UR11, R13, 0x2, P3 ;  /* 0x0000000b0a0d7c11 */ /* 0x000fc400098f140d */
[----:B------:R-:W-:Y:S02]  /*23c0*/  LEA R10, P1, R11, UR14, 0x2 ;  /* 0x0000000e0b0a7c11 */ /* 0x000fe4000f8210ff */
[----:B------:R-:W-:Y:S01]  /*23d0*/  LEA.HI.X R9, R9, UR15, R24, 0x2, P4 ;  /* 0x0000000f09097c11 */ /* 0x000fe2000a0f1418 */
[----:B------:R-:W2:Y:S01]  /*23e0*/  LDG.E R21, desc[UR12][R12.64+0x4] ;  /* 0x0000040c0c157981 */ /* 0x000ea2000c1e1900 */
[----:B------:R-:W-:-:S03]  /*23f0*/  LEA.HI.X R11, R11, UR15, R22, 0x2, P1 ;  /* 0x0000000f0b0b7c11 */ /* 0x000fc600088f1416 */
[----:B------:R-:W3:Y:S04]  /*2400*/  LDG.E R22, desc[UR12][R12.64] ;  /* 0x0000000c0c167981 */ /* 0x000ee8000c1e1900 */
[----:B------:R-:W3:Y:S04]  /*2410*/  LDG.E R8, desc[UR12][R8.64] ;  /* 0x0000000c08087981 */ /* 0x000ee8000c1e1900 */
[----:B------:R-:W2:Y:S04]  /*2420*/  LDG.E R23, desc[UR12][R10.64+0x4] ;  /* 0x0000040c0a177981 */ /* 0x000ea8000c1e1900 */
[----:B------:R-:W4:Y:S04]  /*2430*/  LDG.E R24, desc[UR12][R12.64+0x8] ;  /* 0x0000080c0c187981 */ /* 0x000f28000c1e1900 */
[----:B------:R-:W4:Y:S04]  /*2440*/  LDG.E R25, desc[UR12][R10.64+0x8] ;  /* 0x0000080c0a197981 */ /* 0x000f28000c1e1900 */
[----:B------:R-:W5:Y:S04]  /*2450*/  LDG.E R26, desc[UR12][R12.64+0xc] ;  /* 0x00000c0c0c1a7981 */ /* 0x000f68000c1e1900 */
[----:B------:R-:W5:Y:S01]  /*2460*/  LDG.E R27, desc[UR12][R10.64+0xc] ;  /* 0x00000c0c0a1b7981 */ /* 0x000f62000c1e1900 */
[----:B------:R-:W-:Y:S01]  /*2470*/  UIADD3 UR6, UPT, UPT, UR6, 0x4, URZ ;  /* 0x0000000406067890 */ /* 0x000fe2000fffe0ff */
[----:B---3--:R-:W-:-:S04]  /*2480*/  FFMA R22, R22, R8, R17 ;  /* 0x0000000816167223 */ /* 0x008fc80000000011 */
[----:B--2---:R-:W-:-:S04]  /*2490*/  FFMA R21, R21, R23, R22 ;  /* 0x0000001715157223 */ /* 0x004fc80000000016 */
[----:B----4-:R-:W-:-:S04]  /*24a0*/  FFMA R21, R24, R25, R21 ;  /* 0x0000001918157223 */ /* 0x010fc80000000015 */
[----:B-----5:R-:W-:-:S07]  /*24b0*/  FFMA R17, R26, R27, R21 ;  /* 0x0000001b1a117223 */ /* 0x020fce0000000015 */
.L_x_17:
[----:B------:R-:W-:Y:S05]  /*24c0*/  @!P0 BRA `(.L_x_16) ;  /* 0x0000000000a08947 */ /* 0x000fea0003800000 */
[----:B------:R-:W-:Y:S01]  /*24d0*/  ISETP.NE.AND P0, PT, R19, 0x1, PT ;  /* 0x000000011300780c */ /* 0x000fe20003f05270 */
[----:B------:R-:W-:-:S04]  /*24e0*/  ULOP3.LUT UR7, UR7, 0x1, URZ, 0xc0, !UPT ;  /* 0x0000000107077892 */ /* 0x000fc8000f8ec0ff */
[----:B------:R-:W-:-:S08]  /*24f0*/  UISETP.NE.U32.AND UP1, UPT, UR7, 0x1, UPT ;  /* 0x000000010700788c */ /* 0x000fd0000bf25070 */
[----:B------:R-:W-:Y:S05]  /*2500*/  @!P0 BRA `(.L_x_18) ;  /* 0x0000000000588947 */ /* 0x000fea0003800000 */
[----:B------:R-:W0:Y:S01]  /*2510*/  LDCU.64 UR10, c[0x0][0x380] ;  /* 0x00007000ff0a77ac */ /* 0x000e220008000a00 */
[----:B------:R-:W-:Y:S02]  /*2520*/  IADD3 R8, PT, PT, R14, UR6, RZ ;  /* 0x000000060e087c10 */ /* 0x000fe4000fffe0ff */
[----:B------:R-:W-:Y:S01]  /*2530*/  IADD3 R9, P0, PT, R0, UR6, RZ ;  /* 0x0000000600097c10 */ /* 0x000fe2000ff1e0ff */
[----:B------:R-:W2:Y:S01]  /*2540*/  LDCU.64 UR14, c[0x0][0x388] ;  /* 0x00007100ff0e77ac */ /* 0x000ea20008000a00 */
[----:B------:R-:W-:Y:S02]  /*2550*/  IADD3 R11, P1, PT, R8, R5, RZ ;  /* 0x00000005080b7210 */ /* 0x000fe40007f3e0ff */
[----:B------:R-:W-:Y:S02]  /*2560*/  IADD3.X R10, PT, PT, RZ, R3, RZ, P0, !PT ;  /* 0x00000003ff0a7210 */ /* 0x000fe400007fe4ff */
[----:B------:R-:W-:Y:S02]  /*2570*/  IADD3.X R22, PT, PT, RZ, R4, RZ, P1, !PT ;  /* 0x00000004ff167210 */ /* 0x000fe40000ffe4ff */
[----:B------:R-:W-:-:S04]  /*2580*/  IADD3 R21, P2, P3, R5, UR6, R14 ;  /* 0x0000000605157c10 */ /* 0x000fc8000fb5e00e */
[----:B------:R-:W-:Y:S02]  /*2590*/  IADD3.X R24, PT, PT, R4, RZ, RZ, P2, P3 ;  /* 0x000000ff04187210 */ /* 0x000fe400017e64ff */
[----:B0-----:R-:W-:Y:S02]  /*25a0*/  LEA R12, P0, R9, UR10, 0x2 ;  /* 0x0000000a090c7c11 */ /* 0x001fe4000f8010ff */
[----:B--2---:R-:W-:Y:S02]  /*25b0*/  LEA R8, P1, R11, UR14, 0x2 ;  /* 0x0000000e0b087c11 */ /* 0x004fe4000f8210ff */
[----:B------:R-:W-:Y:S02]  /*25c0*/  LEA.HI.X R13, R9, UR11, R10, 0x2, P0 ;  /* 0x0000000b090d7c11 */ /* 0x000fe400080f140a */
[----:B------:R-:W-:Y:S02]  /*25d0*/  LEA R10, P0, R21, UR14, 0x2 ;  /* 0x0000000e150a7c11 */ /* 0x000fe4000f8010ff */
[----:B------:R-:W-:-:S02]  /*25e0*/  LEA.HI.X R9, R11, UR15, R22, 0x2, P1 ;  /* 0x0000000f0b097c11 */ /* 0x000fc400088f1416 */
[----:B------:R-:W-:Y:S01]  /*25f0*/  LEA.HI.X R11, R21, UR15, R24, 0x2, P0 ;  /* 0x0000000f150b7c11 */ /* 0x000fe200080f1418 */
[----:B------:R-:W2:Y:S04]  /*2600*/  LDG.E R22, desc[UR12][R12.64] ;  /* 0x0000000c0c167981 */ /* 0x000ea8000c1e1900 */
[----:B------:R-:W2:Y:S04]  /*2610*/  LDG.E R8, desc[UR12][R8.64] ;  /* 0x0000000c08087981 */ /* 0x000ea8000c1e1900 */
[----:B------:R-:W3:Y:S04]  /*2620*/  LDG.E R24, desc[UR12][R12.64+0x4] ;  /* 0x0000040c0c187981 */ /* 0x000ee8000c1e1900 */
[----:B------:R-:W3:Y:S01]  /*2630*/  LDG.E R10, desc[UR12][R10.64+0x4] ;  /* 0x0000040c0a0a7981 */ /* 0x000ee2000c1e1900 */
[----:B------:R-:W-:Y:S01]  /*2640*/  UIADD3 UR6, UPT, UPT, UR6, 0x2, URZ ;  /* 0x0000000206067890 */ /* 0x000fe2000fffe0ff */
[----:B--2---:R-:W-:-:S04]  /*2650*/  FFMA R17, R22, R8, R17 ;  /* 0x0000000816117223 */ /* 0x004fc80000000011 */
[----:B---3--:R-:W-:-:S07]  /*2660*/  FFMA R17, R24, R10, R17 ;  /* 0x0000000a18117223 */ /* 0x008fce0000000011 */
.L_x_18:
[----:B------:R-:W-:Y:S05]  /*2670*/  BRA.U UP1, `(.L_x_16) ;  /* 0x0000000101347547 */ /* 0x000fea000b800000 */
[----:B------:R-:W0:Y:S01]  /*2680*/  LDCU.128 UR16, c[0x0][0x380] ;  /* 0x00007000ff1077ac */ /* 0x000e220008000c00 */
[----:B------:R-:W-:Y:S02]  /*2690*/  IADD3 R14, PT, PT, R14, UR6, RZ ;  /* 0x000000060e0e7c10 */ /* 0x000fe4000fffe0ff */
[----:B------:R-:W-:Y:S02]  /*26a0*/  IADD3 R11, P0, PT, R0, UR6, RZ ;  /* 0x00000006000b7c10 */ /* 0x000fe4000ff1e0ff */
[----:B------:R-:W-:Y:S02]  /*26b0*/  IADD3 R14, P2, PT, R14, R5, RZ ;  /* 0x000000050e0e7210 */ /* 0x000fe40007f5e0ff */
[----:B------:R-:W-:Y:S02]  /*26c0*/  IADD3.X R12, PT, PT, RZ, R3, RZ, P0, !PT ;  /* 0x00000003ff0c7210 */ /* 0x000fe400007fe4ff */
[----:B------:R-:W-:Y:S02]  /*26d0*/  IADD3.X R9, PT, PT, RZ, R4, RZ, P2, !PT ;  /* 0x00000004ff097210 */ /* 0x000fe400017fe4ff */
[----:B0-----:R-:W-:-:S02]  /*26e0*/  LEA R10, P1, R11, UR16, 0x2 ;  /* 0x000000100b0a7c11 */ /* 0x001fc4000f8210ff */
[C---:B------:R-:W-:Y:S02]  /*26f0*/  LEA R8, P0, R14.reuse, UR18, 0x2 ;  /* 0x000000120e087c11 */ /* 0x040fe4000f8010ff */
[----:B------:R-:W-:Y:S02]  /*2700*/  LEA.HI.X R11, R11, UR17, R12, 0x2, P1 ;  /* 0x000000110b0b7c11 */ /* 0x000fe400088f140c */
[----:B------:R-:W-:-:S03]  /*2710*/  LEA.HI.X R9, R14, UR19, R9, 0x2, P0 ;  /* 0x000000130e097c11 */ /* 0x000fc600080f1409 */
[----:B------:R-:W2:Y:S04]  /*2720*/  LDG.E R10, desc[UR12][R10.64] ;  /* 0x0000000c0a0a7981 */ /* 0x000ea8000c1e1900 */
[----:B------:R-:W2:Y:S02]  /*2730*/  LDG.E R8, desc[UR12][R8.64] ;  /* 0x0000000c08087981 */ /* 0x000ea4000c1e1900 */
[----:B--2---:R-:W-:-:S07]  /*2740*/  FFMA R17, R10, R8, R17 ;  /* 0x000000080a117223 */ /* 0x004fce0000000011 */
.L_x_16:
[----:B------:R-:W0:Y:S01]  /*2750*/  LDCU UR6, c[0x0][0x3b0] ;  /* 0x00007600ff0677ac */ /* 0x000e220008000800 */
[C---:B------:R-:W-:Y:S01]  /*2760*/  IMAD R8, R15.reuse, 0x4, R2 ;  /* 0x000000040f087824 */ /* 0x040fe200078e0202 */
[----:B------:R-:W-:-:S04]  /*2770*/  IADD3 R15, PT, PT, R15, 0x1, RZ ;  /* 0x000000010f0f7810 */ /* 0x000fc80007ffe0ff */
[----:B------:R-:W-:Y:S01]  /*2780*/  ISETP.GE.AND P1, PT, R15, UR9, PT ;  /* 0x000000090f007c0c */ /* 0x000fe2000bf26270 */
[----:B0-----:R-:W-:-:S05]  /*2790*/  FMUL R17, R17, UR6 ;  /* 0x0000000611117c20 */ /* 0x001fca0008400000 */
[----:B------:R0:W-:Y:S01]  /*27a0*/  STL [R8], R17 ;  /* 0x0000001108007387 */ /* 0x0001e20000100800 */
[----:B------:R-:W-:-:S04]  /*27b0*/  FSETP.GT.AND P0, PT, R17, R16, PT ;  /* 0x000000101100720b */ /* 0x000fc80003f04000 */
[----:B------:R-:W-:Y:S02]  /*27c0*/  FSEL R16, R17, R16, P0 ;  /* 0x0000001011107208 */ /* 0x000fe40000000000 */
[----:B------:R-:W-:Y:S07]  /*27d0*/  @!P1 BRA `(.L_x_19) ;  /* 0xfffffff400d89947 */ /* 0x000fee000383ffff */
.L_x_13:
[----:B------:R-:W-:Y:S01]  /*27e0*/  UISETP.GT.AND UP1, UPT, UR9, URZ, UPT ;  /* 0x000000ff0900728c */ /* 0x000fe2000bf24270 */
[----:B0-----:R-:W-:-:S08]  /*27f0*/  HFMA2 R17, -RZ, RZ, 0, 0 ;  /* 0x00000000ff117431 */ /* 0x001fd000000001ff */
[----:B------:R-:W-:Y:S05]  /*2800*/  BRA.U !UP1, `(.L_x_20) ;  /* 0x0000000509bc7547 */ /* 0x000fea000b800000 */
[----:B------:R-:W0:Y:S01]  /*2810*/  LDCU UR10, c[0x0][0x3a4] ;  /* 0x00007480ff0a77ac */ /* 0x000e220008000800 */
[----:B------:R-:W-:Y:S02]  /*2820*/  MOV R17, RZ ;  /* 0x000000ff00117202 */ /* 0x000fe40000000f00 */
[----:B------:R-:W-:Y:S01]  /*2830*/  MOV R13, RZ ;  /* 0x000000ff000d7202 */ /* 0x000fe20000000f00 */
[----:B0-----:R-:W-:-:S04]  /*2840*/  UISETP.LT.AND UP1, UPT, UR8, UR10, UPT ;  /* 0x0000000a0800728c */ /* 0x001fc8000bf21270 */
[----:B------:R-:W-:-:S04]  /*2850*/  USEL UR6, UR8, UR10, UP1 ;  /* 0x0000000a08067287 */ /* 0x000fc80008800000 */
[----:B------:R-:W-:Y:S02]  /*2860*/  UIMAD UR7, UR4, -0x80, UR6 ;  /* 0xffffff80040778a4 */ /* 0x000fe4000f8e0206 */
[----:B------:R-:W-:Y:S02]  /*2870*/  ULOP3.LUT UR6, UR6, 0x3, URZ, 0xc0, !UPT ;  /* 0x0000000306067892 */ /* 0x000fe4000f8ec0ff */
[----:B------:R-:W-:-:S04]  /*2880*/  UIADD3 UR11, UPT, UPT, UR7, -0x1, URZ ;  /* 0xffffffff070b7890 */ /* 0x000fc8000fffe0ff */
[----:B------:R-:W-:-:S09]  /*2890*/  UISETP.GE.U32.AND UP1, UPT, UR11, 0x3, UPT ;  /* 0x000000030b00788c */ /* 0x000fd2000bf26070 */
[----:B------:R-:W-:Y:S05]  /*28a0*/  BRA.U !UP1, `(.L_x_21) ;  /* 0x0000000109d47547 */ /* 0x000fea000b800000 */
[----:B------:R-:W-:Y:S01]  /*28b0*/  UIADD3 UR6, UPT, UPT, -UR6, UR7, URZ ;  /* 0x0000000706067290 */ /* 0x000fe2000fffe1ff */
[----:B------:R-:W-:Y:S01]  /*28c0*/  HFMA2 R15, -RZ, RZ, 0, 0 ;  /* 0x00000000ff0f7431 */ /* 0x000fe200000001ff */
[----:B------:R-:W-:-:S04]  /*28d0*/  MOV R17, RZ ;  /* 0x000000ff00117202 */ /* 0x000fc80000000f00 */
[----:B------:R-:W-:-:S07]  /*28e0*/  MOV R13, UR6 ;  /* 0x00000006000d7c02 */ /* 0x000fce0008000f00 */
.L_x_22:
[----:B0-----:R-:W-:-:S06]  /*28f0*/  LEA R10, R15, R2, 0x2 ;  /* 0x000000020f0a7211 */ /* 0x001fcc00078e10ff */
[----:B------:R-:W2:Y:S01]  /*2900*/  LDL.128 R8, [R10] ;  /* 0x000000000a087983 */ /* 0x000ea20000100c00 */
[----:B------:R-:W-:Y:S01]  /*2910*/  IMAD.MOV.U32 R12, RZ, RZ, 0x3bbb989d ;  /* 0x3bbb989dff0c7424 */ /* 0x000fe200078e00ff */
[----:B------:R-:W-:Y:S01]  /*2920*/  MOV R14, 0x437c0000 ;  /* 0x437c0000000e7802 */ /* 0x000fe20000000f00 */
[C---:B--2---:R-:W-:Y:S01]  /*2930*/  FADD R25, -R16.reuse, R8 ;  /* 0x0000000810197221 */ /* 0x044fe20000000100 */
[----:B------:R-:W-:-:S03]  /*2940*/  FADD R23, -R16, R9 ;  /* 0x0000000910177221 */ /* 0x000fc60000000100 */
[-C--:B------:R-:W-:Y:S01]  /*2950*/  FFMA.SAT R9, R25, R12.reuse, 0.5 ;  /* 0x3f00000019097423 */ /* 0x080fe2000000200c */
[----:B------:R-:W-:-:S03]  /*2960*/  FFMA.SAT R21, R23, R12, 0.5 ;  /* 0x3f00000017157423 */ /* 0x000fc6000000200c */
[-C--:B------:R-:W-:Y:S01]  /*2970*/  FFMA.RM R8, R9, R14.reuse, 12582913 ;  /* 0x4b40000109087423 */ /* 0x080fe2000000400e */
[----:B------:R-:W-:Y:S01]  /*2980*/  FFMA.RM R9, R21, R14, 12582913 ;  /* 0x4b40000115097423 */ /* 0x000fe2000000400e */
[----:B------:R-:W-:Y:S02]  /*2990*/  FADD R21, -R16, R10 ;  /* 0x0000000a10157221 */ /* 0x000fe40000000100 */
[C---:B------:R-:W-:Y:S01]  /*29a0*/  FADD R22, R8.reuse, -12583039 ;  /* 0xcb40007f08167421 */ /* 0x040fe20000000000 */
[----:B------:R-:W-:Y:S01]  /*29b0*/  FADD R24, R9, -12583039 ;  /* 0xcb40007f09187421 */ /* 0x000fe20000000000 */
[----:B------:R-:W-:Y:S01]  /*29c0*/  FFMA.SAT R27, R21, R12, 0.5 ;  /* 0x3f000000151b7423 */ /* 0x000fe2000000200c */
[----:B------:R-:W-:Y:S01]  /*29d0*/  SHF.L.U32 R8, R8, 0x17, RZ ;  /* 0x0000001708087819 */ /* 0x000fe200000006ff */
[----:B------:R-:W-:Y:S01]  /*29e0*/  FFMA R22, R25, 1.4426950216293334961, -R22 ;  /* 0x3fb8aa3b19167823 */ /* 0x000fe20000000816 */
[----:B------:R-:W-:Y:S01]  /*29f0*/  FFMA R24, R23, 1.4426950216293334961, -R24 ;  /* 0x3fb8aa3b17187823 */ /* 0x000fe20000000818 */
[----:B------:R-:W-:Y:S01]  /*2a00*/  FFMA.RM R10, R27, R14, 12582913 ;  /* 0x4b4000011b0a7423 */ /* 0x000fe2000000400e */
[----:B------:R-:W-:Y:S01]  /*2a10*/  SHF.L.U32 R9, R9, 0x17, RZ ;  /* 0x0000001709097819 */ /* 0x000fe200000006ff */
[----:B------:R-:W-:Y:S01]  /*2a20*/  FFMA R25, R25, 1.925963033500011079e-08, R22 ;  /* 0x32a5706019197823 */ /* 0x000fe20000000016 */
[----:B------:R-:W-:Y:S01]  /*2a30*/  FFMA R22, R23, 1.925963033500011079e-08, R24 ;  /* 0x32a5706017167823 */ /* 0x000fe20000000018 */
[----:B------:R-:W-:-:S02]  /*2a40*/  FADD R23, -R16, R11 ;  /* 0x0000000b10177221 */ /* 0x000fc40000000100 */
[----:B------:R-:W0:Y:S02]  /*2a50*/  MUFU.EX2 R11, R25 ;  /* 0x00000019000b7308 */ /* 0x000e240000000800 */
[----:B------:R-:W-:Y:S01]  /*2a60*/  FFMA.SAT R27, R23, R12, 0.5 ;  /* 0x3f000000171b7423 */ /* 0x000fe2000000200c */
[----:B------:R-:W-:-:S03]  /*2a70*/  FADD R12, R10, -12583039 ;  /* 0xcb40007f0a0c7421 */ /* 0x000fc60000000000 */
[----:B------:R-:W-:Y:S01]  /*2a80*/  FFMA.RM R14, R27, R14, 12582913 ;  /* 0x4b4000011b0e7423 */ /* 0x000fe2000000400e */
[C---:B------:R-:W-:Y:S01]  /*2a90*/  FFMA R12, R21.reuse, 1.4426950216293334961, -R12 ;  /* 0x3fb8aa3b150c7823 */ /* 0x040fe2000000080c */
[----:B------:R-:W2:Y:S02]  /*2aa0*/  MUFU.EX2 R22, R22 ;  /* 0x0000001600167308 */ /* 0x000ea40000000800 */
[C---:B------:R-:W-:Y:S01]  /*2ab0*/  FADD R24, R14.reuse, -12583039 ;  /* 0xcb40007f0e187421 */ /* 0x040fe20000000000 */
[----:B------:R-:W-:Y:S01]  /*2ac0*/  FFMA R12, R21, 1.925963033500011079e-08, R12 ;  /* 0x32a57060150c7823 */ /* 0x000fe2000000000c */
[----:B------:R-:W-:Y:S02]  /*2ad0*/  SHF.L.U32 R14, R14, 0x17, RZ ;  /* 0x000000170e0e7819 */ /* 0x000fe400000006ff */
[----:B------:R-:W-:-:S03]  /*2ae0*/  FFMA R24, R23, 1.4426950216293334961, -R24 ;  /* 0x3fb8aa3b17187823 */ /* 0x000fc60000000818 */
[----:B------:R-:W3:Y:S01]  /*2af0*/  MUFU.EX2 R12, R12 ;  /* 0x0000000c000c7308 */ /* 0x000ee20000000800 */
[----:B------:R-:W-:Y:S01]  /*2b00*/  FFMA R21, R23, 1.925963033500011079e-08, R24 ;  /* 0x32a5706017157823 */ /* 0x000fe20000000018 */
[----:B------:R-:W-:Y:S01]  /*2b10*/  SHF.L.U32 R23, R10, 0x17, RZ ;  /* 0x000000170a177819 */ /* 0x000fe200000006ff */
[----:B0-----:R-:W-:-:S05]  /*2b20*/  FMUL R8, R8, R11 ;  /* 0x0000000b08087220 */ /* 0x001fca0000400000 */
[----:B------:R-:W0:Y:S01]  /*2b30*/  MUFU.EX2 R21, R21 ;  /* 0x0000001500157308 */ /* 0x000e220000000800 */
[----:B--2---:R-:W-:Y:S01]  /*2b40*/  FMUL R9, R9, R22 ;  /* 0x0000001609097220 */ /* 0x004fe20000400000 */
[----:B---3--:R-:W-:Y:S01]  /*2b50*/  FMUL R10, R23, R12 ;  /* 0x0000000c170a7220 */ /* 0x008fe20000400000 */
[----:B------:R-:W-:-:S04]  /*2b60*/  FADD R12, R8, R17 ;  /* 0x00000011080c7221 */ /* 0x000fc80000000000 */
[----:B------:R-:W-:Y:S01]  /*2b70*/  FADD R17, R12, R9 ;  /* 0x000000090c117221 */ /* 0x000fe20000000000 */
[----:B0-----:R-:W-:Y:S01]  /*2b80*/  FMUL R11, R14, R21 ;  /* 0x000000150e0b7220 */ /* 0x001fe20000400000 */
[----:B------:R-:W-:Y:S02]  /*2b90*/  LEA R14, R15, R2, 0x2 ;  /* 0x000000020f0e7211 */ /* 0x000fe400078e10ff */
[----:B------:R-:W-:Y:S01]  /*2ba0*/  FADD R12, R17, R10 ;  /* 0x0000000a110c7221 */ /* 0x000fe20000000000 */
[----:B------:R-:W-:Y:S02]  /*2bb0*/  IADD3 R15, PT, PT, R15, 0x4, RZ ;  /* 0x000000040f0f7810 */ /* 0x000fe40007ffe0ff */
[----:B------:R0:W-:Y:S02]  /*2bc0*/  STL.128 [R14], R8 ;  /* 0x000000080e007387 */ /* 0x0001e40000100c00 */
[----:B------:R-:W-:Y:S01]  /*2bd0*/  ISETP.NE.AND P0, PT, R15, R13, PT ;  /* 0x0000000d0f00720c */ /* 0x000fe20003f05270 */
[----:B------:R-:W-:-:S12]  /*2be0*/  FADD R17, R12, R11 ;  /* 0x0000000b0c117221 */ /* 0x000fd80000000000 */
[----:B------:R-:W-:Y:S05]  /*2bf0*/  @P0 BRA `(.L_x_22) ;  /* 0xfffffffc003c0947 */ /* 0x000fea000383ffff */
.L_x_21:
[----:B------:R-:W-:-:S04]  /*2c00*/  UISETP.LT.AND UP1, UPT, UR8, UR10, UPT ;  /* 0x0000000a0800728c */ /* 0x000fc8000bf21270 */
[----:B------:R-:W-:-:S04]  /*2c10*/  USEL UR10, UR8, UR10, UP1 ;  /* 0x0000000a080a7287 */ /* 0x000fc80008800000 */
[----:B------:R-:W-:-:S04]  /*2c20*/  ULOP3.LUT UR10, UR10, 0x3, URZ, 0xc0, !UPT ;  /* 0x000000030a0a7892 */ /* 0x000fc8000f8ec0ff */
[----:B------:R-:W-:-:S09]  /*2c30*/  UISETP.NE.AND UP1, UPT, UR10, URZ, UPT ;  /* 0x000000ff0a00728c */ /* 0x000fd2000bf25270 */
[----:B------:R-:W-:Y:S05]  /*2c40*/  BRA.U !UP1, `(.L_x_20) ;  /* 0x0000000109ac7547 */ /* 0x000fea000b800000 */
[----:B------:R-:W-:-:S05]  /*2c50*/  LEA R13, R13, R2, 0x2 ;  /* 0x000000020d0d7211 */ /* 0x000fca00078e10ff */
[----:B0-----:R-:W2:Y:S01]  /*2c60*/  LDL R9, [R13] ;  /* 0x000000000d097983 */ /* 0x001ea20000100800 */
[----:B------:R-:W-:Y:S01]  /*2c70*/  IMAD.MOV.U32 R8, RZ, RZ, 0x3bbb989d ;  /* 0x3bbb989dff087424 */ /* 0x000fe200078e00ff */
[----:B------:R-:W-:Y:S01]  /*2c80*/  UISETP.NE.AND UP1, UPT, UR10, 0x1, UPT ;  /* 0x000000010a00788c */ /* 0x000fe2000bf25270 */
[----:B--2---:R-:W-:Y:S01]  /*2c90*/  FADD R11, -R16, R9 ;  /* 0x00000009100b7221 */ /* 0x004fe20000000100 */
        /* <DEDUP_REMOVED lines=8> */
[----:B0-----:R-:W-:-:S04]  /*2d20*/  FMUL R10, R10, R11 ;  /* 0x0000000b0a0a7220 */ /* 0x001fc80000400000 */
[----:B------:R-:W-:Y:S01]  /*2d30*/  FADD R17, R17, R10 ;  /* 0x0000000a11117221 */ /* 0x000fe20000000000 */
[----:B------:R2:W-:Y:S01]  /*2d40*/  STL [R13], R10 ;  /* 0x0000000a0d007387 */ /* 0x0005e20000100800 */
[----:B------:R-:W-:Y:S05]  /*2d50*/  BRA.U !UP1, `(.L_x_20) ;  /* 0x0000000109687547 */ /* 0x000fea000b800000 */
[----:B------:R-:W3:Y:S01]  /*2d60*/  LDL R11, [R13+0x4] ;  /* 0x000004000d0b7983 */ /* 0x000ee20000100800 */
[----:B------:R-:W-:Y:S01]  /*2d70*/  UISETP.NE.AND UP1, UPT, UR10, 0x2, UPT ;  /* 0x000000020a00788c */ /* 0x000fe2000bf25270 */
[----:B---3--:R-:W-:-:S04]  /*2d80*/  FADD R11, -R16, R11 ;  /* 0x0000000b100b7221 */ /* 0x008fc80000000100 */
[----:B--2---:R-:W-:-:S04]  /*2d90*/  FFMA.SAT R10, R11, R8, 0.5 ;  /* 0x3f0000000b0a7423 */ /* 0x004fc80000002008 */
        /* <DEDUP_REMOVED lines=8> */
[----:B------:R3:W-:Y:S01]  /*2e20*/  STL [R13+0x4], R10 ;  /* 0x0000040a0d007387 */ /* 0x0007e20000100800 */
[----:B------:R-:W-:Y:S05]  /*2e30*/  BRA.U !UP1, `(.L_x_20) ;  /* 0x0000000109307547 */ /* 0x000fea000b800000 */
[----:B------:R-:W2:Y:S02]  /*2e40*/  LDL R11, [R13+0x8] ;  /* 0x000008000d0b7983 */ /* 0x000ea40000100800 */
[----:B--2---:R-:W-:-:S04]  /*2e50*/  FADD R11, -R16, R11 ;  /* 0x0000000b100b7221 */ /* 0x004fc80000000100 */
[----:B------:R-:W-:-:S04]  /*2e60*/  FFMA.SAT R8, R11, R8, 0.5 ;  /* 0x3f0000000b087423 */ /* 0x000fc80000002008 */
[----:B------:R-:W-:-:S04]  /*2e70*/  FFMA.RM R8, R8, R9, 12582913 ;  /* 0x4b40000108087423 */ /* 0x000fc80000004009 */
[C---:B---3--:R-:W-:Y:S01]  /*2e80*/  FADD R10, R8.reuse, -12583039 ;  /* 0xcb40007f080a7421 */ /* 0x048fe20000000000 */
[----:B------:R-:W-:-:S03]  /*2e90*/  SHF.L.U32 R8, R8, 0x17, RZ ;  /* 0x0000001708087819 */ /* 0x000fc600000006ff */
[----:B------:R-:W-:-:S04]  /*2ea0*/  FFMA R10, R11, 1.4426950216293334961, -R10 ;  /* 0x3fb8aa3b0b0a7823 */ /* 0x000fc8000000080a */
[----:B------:R-:W-:-:S04]  /*2eb0*/  FFMA R10, R11, 1.925963033500011079e-08, R10 ;  /* 0x32a570600b0a7823 */ /* 0x000fc8000000000a */
[----:B------:R-:W0:Y:S02]  /*2ec0*/  MUFU.EX2 R9, R10 ;  /* 0x0000000a00097308 */ /* 0x000e240000000800 */
[----:B0-----:R-:W-:-:S04]  /*2ed0*/  FMUL R8, R8, R9 ;  /* 0x0000000908087220 */ /* 0x001fc80000400000 */
[----:B------:R-:W-:Y:S01]  /*2ee0*/  FADD R17, R17, R8 ;  /* 0x0000000811117221 */ /* 0x000fe20000000000 */
[----:B------:R4:W-:Y:S06]  /*2ef0*/  STL [R13+0x8], R8 ;  /* 0x000008080d007387 */ /* 0x0009ec0000100800 */
.L_x_20:
[----:B------:R-:W-:Y:S05]  /*2f00*/  BRA.U !UP0, `(.L_x_23) ;  /* 0x0000000908f47547 */ /* 0x000fea000b800000 */
[----:B------:R-:W-:-:S07]  /*2f10*/  HFMA2 R23, -RZ, RZ, 0, 0 ;  /* 0x00000000ff177431 */ /* 0x000fce00000001ff */
.L_x_31:
[----:B0---4-:R-:W-:Y:S01]  /*2f20*/  LEA R8, R23, R2, 0x2 ;  /* 0x0000000217087211 */ /* 0x011fe200078e10ff */
[----:B--23--:R-:W0:Y:S01]  /*2f30*/  MUFU.RCP R10, R17 ;  /* 0x00000011000a7308 */ /* 0x00ce220000001000 */
[----:B------:R-:W2:Y:S04]  /*2f40*/  LDCU UR6, c[0x0][0x3ac] ;  /* 0x00007580ff0677ac */ /* 0x000ea80008000800 */
[----:B------:R-:W3:Y:S01]  /*2f50*/  LDL R8, [R8] ;  /* 0x0000000008087983 */ /* 0x000ee20000100800 */
[----:B------:R-:W-:Y:S01]  /*2f60*/  BSSY.RECONVERGENT B0, `(.L_x_24) ;  /* 0x000000b000007945 */ /* 0x000fe20003800200 */
[----:B0-----:R-:W-:Y:S01]  /*2f70*/  FFMA R9, R10, -R17, 1 ;  /* 0x3f8000000a097423 */ /* 0x001fe20000000811 */
[----:B--2---:R-:W-:-:S03]  /*2f80*/  UISETP.GE.U32.AND UP0, UPT, UR6, 0x10, UPT ;  /* 0x000000100600788c */ /* 0x004fc6000bf06070 */
[----:B------:R-:W-:Y:S01]  /*2f90*/  FFMA R9, R10, R9, R10 ;  /* 0x000000090a097223 */ /* 0x000fe2000000000a */
[----:B---3--:R-:W0:Y:S03]  /*2fa0*/  FCHK P0, R8, R17 ;  /* 0x0000001108007302 */ /* 0x008e260000000000 */
[----:B------:R-:W-:-:S04]  /*2fb0*/  FFMA R10, R8, R9, RZ ;  /* 0x00000009080a7223 */ /* 0x000fc800000000ff */
[----:B------:R-:W-:-:S04]  /*2fc0*/  FFMA R21, R10, -R17, R8 ;  /* 0x800000110a157223 */ /* 0x000fc80000000008 */
[----:B------:R-:W-:Y:S01]  /*2fd0*/  FFMA R21, R9, R21, R10 ;  /* 0x0000001509157223 */ /* 0x000fe2000000000a */
[----:B0-----:R-:W-:Y:S06]  /*2fe0*/  @!P0 BRA `(.L_x_25) ;  /* 0x0000000000088947 */ /* 0x001fec0003800000 */
[----:B------:R-:W-:-:S07]  /*2ff0*/  MOV R10, 0x3010 ;  /* 0x00003010000a7802 */ /* 0x000fce0000000f00 */
[----:B-1----:R-:W-:Y:S05]  /*3000*/  CALL.REL.NOINC `($__internal_0_$__cuda_sm3x_div_rn_noftz_f32_slowpath) ;  /* 0x0000001000607944 */ /* 0x002fea0003c00000 */
.L_x_25:
[----:B------:R-:W-:Y:S05]  /*3010*/  BSYNC.RECONVERGENT B0 ;  /* 0x0000000000007941 */ /* 0x000fea0003800200 */
.L_x_24:
[----:B------:R-:W0:Y:S01]  /*3020*/  LDCU UR6, c[0x0][0x3ac] ;  /* 0x00007580ff0677ac */ /* 0x000e220008000800 */
[----:B------:R-:W-:Y:S02]  /*3030*/  IADD3 R22, PT, PT, R23, UR5, RZ ;  /* 0x0000000517167c10 */ /* 0x000fe4000fffe0ff */
[----:B------:R-:W-:-:S03]  /*3040*/  MOV R12, RZ ;  /* 0x000000ff000c7202 */ /* 0x000fc60000000f00 */
[----:B0-----:R-:W-:Y:S01]  /*3050*/  IMAD R22, R22, UR6, RZ ;  /* 0x0000000616167c24 */ /* 0x001fe2000f8e02ff */
[----:B------:R-:W-:Y:S06]  /*3060*/  BRA.U !UP0, `(.L_x_26) ;  /* 0x0000000108d07547 */ /* 0x000fec000b800000 */
[----:B------:R-:W-:-:S07]  /*3070*/  IMAD.MOV.U32 R25, RZ, RZ, RZ ;  /* 0x000000ffff197224 */ /* 0x000fce00078e00ff */
.L_x_27:
[----:B0-----:R-:W0:Y:S01]  /*3080*/  LDC.64 R8, c[0x0][0x390] ;  /* 0x0000e400ff087b82 */ /* 0x001e220000000a00 */
[----:B------:R-:W-:Y:S02]  /*3090*/  IADD3 R10, PT, PT, R22, R25, RZ ;  /* 0x00000019160a7210 */ /* 0x000fe40007ffe0ff */
[----:B------:R-:W-:Y:S02]  /*30a0*/  LEA R24, R25, R1, 0x2 ;  /* 0x0000000119187211 */ /* 0x000fe400078e10ff */
[----:B------:R-:W-:-:S04]  /*30b0*/  IADD3 R10, P0, PT, R10, R5, RZ ;  /* 0x000000050a0a7210 */ /* 0x000fc80007f1e0ff */
[----:B------:R-:W-:Y:S02]  /*30c0*/  IADD3.X R11, PT, PT, RZ, R4, RZ, P0, !PT ;  /* 0x00000004ff0b7210 */ /* 0x000fe400007fe4ff */
[----:B0-----:R-:W-:-:S04]  /*30d0*/  LEA R26, P0, R10, R8, 0x2 ;  /* 0x000000080a1a7211 */ /* 0x001fc800078010ff */
[----:B------:R-:W-:Y:S02]  /*30e0*/  LEA.HI.X R27, R10, R9, R11, 0x2, P0 ;  /* 0x000000090a1b7211 */ /* 0x000fe400000f140b */
[----:B------:R-:W2:Y:S04]  /*30f0*/  LDL.128 R8, [R24] ;  /* 0x0000000018087983 */ /* 0x000ea80000100c00 */
[----:B------:R-:W2:Y:S04]  /*3100*/  LDG.E R15, desc[UR12][R26.64] ;  /* 0x0000000c1a0f7981 */ /* 0x000ea8000c1e1900 */
[----:B------:R-:W3:Y:S04]  /*3110*/  LDG.E R14, desc[UR12][R26.64+0x4] ;  /* 0x0000040c1a0e7981 */ /* 0x000ee8000c1e1900 */
[----:B------:R-:W4:Y:S04]  /*3120*/  LDG.E R13, desc[UR12][R26.64+0x8] ;  /* 0x0000080c1a0d7981 */ /* 0x000f28000c1e1900 */
[----:B------:R-:W5:Y:S04]  /*3130*/  LDG.E R12, desc[UR12][R26.64+0xc] ;  /* 0x00000c0c1a0c7981 */ /* 0x000f68000c1e1900 */
[----:B------:R-:W5:Y:S04]  /*3140*/  LDG.E R29, desc[UR12][R26.64+0x18] ;  /* 0x0000180c1a1d7981 */ /* 0x000f68000c1e1900 */
[----:B------:R-:W5:Y:S01]  /*3150*/  LDG.E R28, desc[UR12][R26.64+0x1c] ;  /* 0x00001c0c1a1c7981 */ /* 0x000f62000c1e1900 */
[-C--:B--2---:R-:W-:Y:S01]  /*3160*/  FFMA R8, R15, R21.reuse, R8 ;  /* 0x000000150f087223 */ /* 0x084fe20000000008 */
[-C--:B---3--:R-:W-:Y:S01]  /*3170*/  FFMA R9, R14, R21.reuse, R9 ;  /* 0x000000150e097223 */ /* 0x088fe20000000009 */
[-C--:B----4-:R-:W-:Y:S01]  /*3180*/  FFMA R10, R13, R21.reuse, R10 ;  /* 0x000000150d0a7223 */ /* 0x090fe2000000000a */
[----:B-----5:R-:W-:-:S02]  /*3190*/  FFMA R11, R12, R21, R11 ;  /* 0x000000150c0b7223 */ /* 0x020fc4000000000b */
[----:B------:R-:W2:Y:S04]  /*31a0*/  LDL.128 R12, [R24+0x10] ;  /* 0x00001000180c7983 */ /* 0x000ea80000100c00 */
[----:B------:R0:W-:Y:S04]  /*31b0*/  STL.128 [R24], R8 ;  /* 0x0000000818007387 */ /* 0x0001e80000100c00 */
[----:B0-----:R-:W3:Y:S04]  /*31c0*/  LDG.E R9, desc[UR12][R26.64+0x10] ;  /* 0x0000100c1a097981 */ /* 0x001ee8000c1e1900 */
[----:B------:R-:W4:Y:S01]  /*31d0*/  LDG.E R8, desc[UR12][R26.64+0x14] ;  /* 0x0000140c1a087981 */ /* 0x000f22000c1e1900 */
[-C--:B--2---:R-:W-:Y:S01]  /*31e0*/  FFMA R14, R29, R21.reuse, R14 ;  /* 0x000000151d0e7223 */ /* 0x084fe2000000000e */
[----:B------:R-:W-:-:S02]  /*31f0*/  FFMA R15, R28, R21, R15 ;  /* 0x000000151c0f7223 */ /* 0x000fc4000000000f */
[----:B------:R-:W2:Y:S04]  /*3200*/  LDG.E R29, desc[UR12][R26.64+0x28] ;  /* 0x0000280c1a1d7981 */ /* 0x000ea8000c1e1900 */
[----:B------:R-:W5:Y:S01]  /*3210*/  LDG.E R28, desc[UR12][R26.64+0x2c] ;  /* 0x00002c0c1a1c7981 */ /* 0x000f62000c1e1900 */
[-C--:B---3--:R-:W-:Y:S01]  /*3220*/  FFMA R12, R9, R21.reuse, R12 ;  /* 0x00000015090c7223 */ /* 0x088fe2000000000c */
[-C--:B----4-:R-:W-:Y:S02]  /*3230*/  FFMA R13, R8, R21.reuse, R13 ;  /* 0x00000015080d7223 */ /* 0x090fe4000000000d */
[----:B------:R-:W2:Y:S04]  /*3240*/  LDL.128 R8, [R24+0x20] ;  /* 0x0000200018087983 */ /* 0x000ea80000100c00 */
[----:B------:R0:W-:Y:S04]  /*3250*/  STL.128 [R24+0x10], R12 ;  /* 0x0000100c18007387 */ /* 0x0001e80000100c00 */
[----:B0-----:R-:W3:Y:S04]  /*3260*/  LDG.E R13, desc[UR12][R26.64+0x20] ;  /* 0x0000200c1a0d7981 */ /* 0x001ee8000c1e1900 */
[----:B------:R-:W4:Y:S01]  /*3270*/  LDG.E R12, desc[UR12][R26.64+0x24] ;  /* 0x0000240c1a0c7981 */ /* 0x000f22000c1e1900 */
[-C--:B--2---:R-:W-:Y:S01]  /*3280*/  FFMA R10, R29, R21.reuse, R10 ;  /* 0x000000151d0a7223 */ /* 0x084fe2000000000a */
[----:B-----5:R-:W-:-:S02]  /*3290*/  FFMA R11, R28, R21, R11 ;  /* 0x000000151c0b7223 */ /* 0x020fc4000000000b */
[----:B------:R-:W2:Y:S04]  /*32a0*/  LDG.E R29, desc[UR12][R26.64+0x38] ;  /* 0x0000380c1a1d7981 */ /* 0x000ea8000c1e1900 */
[----:B------:R-:W5:Y:S01]  /*32b0*/  LDG.E R28, desc[UR12][R26.64+0x30] ;  /* 0x0000300c1a1c7981 */ /* 0x000f62000c1e1900 */
[-C--:B---3--:R-:W-:Y:S01]  /*32c0*/  FFMA R8, R13, R21.reuse, R8 ;  /* 0x000000150d087223 */ /* 0x088fe20000000008 */
[----:B----4-:R-:W-:Y:S02]  /*32d0*/  FFMA R9, R12, R21, R9 ;  /* 0x000000150c097223 */ /* 0x010fe40000000009 */
[----:B------:R-:W5:Y:S04]  /*32e0*/  LDL.128 R12, [R24+0x30] ;  /* 0x00003000180c7983 */ /* 0x000f680000100c00 */
[----:B------:R0:W-:Y:S04]  /*32f0*/  STL.128 [R24+0x20], R8 ;  /* 0x0000200818007387 */ /* 0x0001e80000100c00 */
[----:B0-----:R-:W3:Y:S04]  /*3300*/  LDG.E R8, desc[UR12][R26.64+0x34] ;  /* 0x0000340c1a087981 */ /* 0x001ee8000c1e1900 */
[----:B------:R-:W4:Y:S01]  /*3310*/  LDG.E R10, desc[UR12][R26.64+0x3c] ;  /* 0x00003c0c1a0a7981 */ /* 0x000f22000c1e1900 */
[----:B------:R-:W-:-:S04]  /*3320*/  IADD3 R25, PT, PT, R25, 0x10, RZ ;  /* 0x0000001019197810 */ /* 0x000fc80007ffe0ff */
[----:B------:R-:W-:Y:S01]  /*3330*/  ISETP.NE.AND P0, PT, R25, R18, PT ;  /* 0x000000121900720c */ /* 0x000fe20003f05270 */
[-C--:B-----5:R-:W-:Y:S01]  /*3340*/  FFMA R12, R28, R21.reuse, R12 ;  /* 0x000000151c0c7223 */ /* 0x0a0fe2000000000c */
[-C--:B--2---:R-:W-:Y:S01]  /*3350*/  FFMA R14, R29, R21.reuse, R14 ;  /* 0x000000151d0e7223 */ /* 0x084fe2000000000e */
[-C--:B---3--:R-:W-:Y:S01]  /*3360*/  FFMA R13, R8, R21.reuse, R13 ;  /* 0x00000015080d7223 */ /* 0x088fe2000000000d */
[----:B----4-:R-:W-:-:S05]  /*3370*/  FFMA R15, R10, R21, R15 ;  /* 0x000000150a0f7223 */ /* 0x010fca000000000f */
[----:B------:R0:W-:Y:S04]  /*3380*/  STL.128 [R24+0x30], R12 ;  /* 0x0000300c18007387 */ /* 0x0001e80000100c00 */
[----:B------:R-:W-:Y:S05]  /*3390*/  @P0 BRA `(.L_x_27) ;  /* 0xfffffffc00380947 */ /* 0x000fea000383ffff */
[----:B0-----:R-:W-:-:S07]  /*33a0*/  MOV R12, R18 ;  /* 0x00000012000c7202 */ /* 0x001fce0000000f00 */
.L_x_26:
[----:B------:R-:W0:Y:S02]  /*33b0*/  LDCU UR6, c[0x0][0x3ac] ;  /* 0x00007580ff0677ac */ /* 0x000e240008000800 */
[----:B0-----:R-:W-:-:S04]  /*33c0*/  ULOP3.LUT UR6, UR6, 0xf, URZ, 0xc0, !UPT ;  /* 0x0000000f06067892 */ /* 0x001fc8000f8ec0ff */
[----:B------:R-:W-:-:S09]  /*33d0*/  UISETP.NE.AND UP0, UPT, UR6, URZ, UPT ;  /* 0x000000ff0600728c */ /* 0x000fd2000bf05270 */
[----:B------:R-:W-:Y:S05]  /*33e0*/  BRA.U !UP0, `(.L_x_28) ;  /* 0x0000000508b07547 */ /* 0x000fea000b800000 */
[----:B------:R-:W-:Y:S01]  /*33f0*/  UIADD3 UR6, UPT, UPT, UR6, -0x1, URZ ;  /* 0xffffffff06067890 */ /* 0x000fe2000fffe0ff */
[----:B------:R-:W-:-:S03]  /*3400*/  ISETP.NE.AND P0, PT, R20, RZ, PT ;  /* 0x000000ff1400720c */ /* 0x000fc60003f05270 */
[----:B------:R-:W-:-:S09]  /*3410*/  UISETP.GE.U32.AND UP0, UPT, UR6, 0x7, UPT ;  /* 0x000000070600788c */ /* 0x000fd2000bf06070 */
[----:B------:R-:W-:Y:S05]  /*3420*/  BRA.U !UP0, `(.L_x_29) ;  /* 0x0000000108b07547 */ /* 0x000fea000b800000 */
[----:B------:R-:W0:Y:S01]  /*3430*/  LDC.64 R8, c[0x0][0x390] ;  /* 0x0000e400ff087b82 */ /* 0x000e220000000a00 */
[-C--:B------:R-:W-:Y:S02]  /*3440*/  IADD3 R10, PT, PT, R22, R12.reuse, RZ ;  /* 0x0000000c160a7210 */ /* 0x080fe40007ffe0ff */
[----:B------:R-:W-:Y:S02]  /*3450*/  IADD3 R14, P1, P2, R5, R12, R22 ;  /* 0x0000000c050e7210 */ /* 0x000fe40007a3e016 */
[----:B------:R-:W-:Y:S02]  /*3460*/  IADD3 R11, P3, PT, R10, R5, RZ ;  /* 0x000000050a0b7210 */ /* 0x000fe40007f7e0ff */
[----:B------:R-:W-:Y:S02]  /*3470*/  IADD3.X R15, PT, PT, R4, RZ, RZ, P1, P2 ;  /* 0x000000ff040f7210 */ /* 0x000fe40000fe44ff */
[----:B------:R-:W-:Y:S02]  /*3480*/  IADD3.X R24, PT, PT, RZ, R4, RZ, P3, !PT ;  /* 0x00000004ff187210 */ /* 0x000fe40001ffe4ff */
[----:B------:R-:W-:-:S05]  /*3490*/  LEA R13, R12, R1, 0x2 ;  /* 0x000000010c0d7211 */ /* 0x000fca00078e10ff */
[----:B------:R-:W2:Y:S04]  /*34a0*/  LDL R25, [R13+0x4] ;  /* 0x000004000d197983 */ /* 0x000ea80000100800 */
[----:B------:R-:W3:Y:S01]  /*34b0*/  LDL R27, [R13+0x8] ;  /* 0x000008000d1b7983 */ /* 0x000ee20000100800 */
[----:B0-----:R-:W-:-:S03]  /*34c0*/  LEA R10, P3, R11, R8, 0x2 ;  /* 0x000000080b0a7211 */ /* 0x001fc600078610ff */
[----:B------:R-:W4:Y:S01]  /*34d0*/  LDL R29, [R13+0xc] ;  /* 0x00000c000d1d7983 */ /* 0x000f220000100800 */
[C---:B------:R-:W-:Y:S02]  /*34e0*/  LEA R8, P4, R14.reuse, R8, 0x2 ;  /* 0x000000080e087211 */ /* 0x040fe400078810ff */
[-C--:B------:R-:W-:Y:S02]  /*34f0*/  LEA.HI.X R11, R11, R9.reuse, R24, 0x2, P3 ;  /* 0x000000090b0b7211 */ /* 0x080fe400018f1418 */
[----:B------:R-:W-:Y:S02]  /*3500*/  LEA.HI.X R9, R14, R9, R15, 0x2, P4 ;  /* 0x000000090e097211 */ /* 0x000fe400020f140f */
[----:B------:R-:W5:Y:S04]  /*3510*/  LDL R15, [R13] ;  /* 0x000000000d0f7983 */ /* 0x000f680000100800 */
[----:B------:R-:W2:Y:S04]  /*3520*/  LDG.E R14, desc[UR12][R8.64+0x4] ;  /* 0x0000040c080e7981 */ /* 0x000ea8000c1e1900 */
[----:B------:R-:W5:Y:S04]  /*3530*/  LDG.E R10, desc[UR12][R10.64] ;  /* 0x0000000c0a0a7981 */ /* 0x000f68000c1e1900 */
[----:B------:R-:W3:Y:S04]  /*3540*/  LDG.E R24, desc[UR12][R8.64+0x8] ;  /* 0x0000080c08187981 */ /* 0x000ee8000c1e1900 */
[----:B------:R-:W4:Y:S04]  /*3550*/  LDG.E R28, desc[UR12][R8.64+0xc] ;  /* 0x00000c0c081c7981 */ /* 0x000f28000c1e1900 */
[----:B------:R-:W4:Y:S04]  /*3560*/  LDG.E R11, desc[UR12][R8.64+0x10] ;  /* 0x0000100c080b7981 */ /* 0x000f28000c1e1900 */
[----:B------:R-:W4:Y:S01]  /*3570*/  LDG.E R26, desc[UR12][R8.64+0x1c] ;  /* 0x00001c0c081a7981 */ /* 0x000f22000c1e1900 */
[----:B--2---:R-:W-:-:S03]  /*3580*/  FFMA R25, R14, R21, R25 ;  /* 0x000000150e197223 */ /* 0x004fc60000000019 */
[----:B------:R-:W2:Y:S01]  /*3590*/  LDL R14, [R13+0x10] ;  /* 0x000010000d0e7983 */ /* 0x000ea20000100800 */
[----:B-----5:R-:W-:-:S03]  /*35a0*/  FFMA R15, R10, R21, R15 ;  /* 0x000000150a0f7223 */ /* 0x020fc6000000000f */
[----:B------:R-:W5:Y:S01]  /*35b0*/  LDG.E R10, desc[UR12][R8.64+0x18] ;  /* 0x0000180c080a7981 */ /* 0x000f62000c1e1900 */
[----:B---3--:R-:W-:-:S03]  /*35c0*/  FFMA R27, R24, R21, R27 ;  /* 0x00000015181b7223 */ /* 0x008fc6000000001b */
[----:B------:R0:W-:Y:S01]  /*35d0*/  STL [R13], R15 ;  /* 0x0000000f0d007387 */ /* 0x0001e20000100800 */
[----:B----4-:R-:W-:-:S03]  /*35e0*/  FFMA R28, R28, R21, R29 ;  /* 0x000000151c1c7223 */ /* 0x010fc6000000001d */
[----:B------:R-:W3:Y:S04]  /*35f0*/  LDG.E R24, desc[UR12][R8.64+0x14] ;  /* 0x0000140c08187981 */ /* 0x000ee8000c1e1900 */
[----:B------:R-:W4:Y:S04]  /*3600*/  LDL R29, [R13+0x1c] ;  /* 0x00001c000d1d7983 */ /* 0x000f280000100800 */
[----:B0-----:R-:W5:Y:S01]  /*3610*/  LDL R15, [R13+0x18] ;  /* 0x000018000d0f7983 */ /* 0x001f620000100800 */
[----:B--2---:R-:W-:-:S03]  /*3620*/  FFMA R14, R11, R21, R14 ;  /* 0x000000150b0e7223 */ /* 0x004fc6000000000e */
[----:B------:R-:W3:Y:S04]  /*3630*/  LDL R11, [R13+0x14] ;  /* 0x000014000d0b7983 */ /* 0x000ee80000100800 */
[----:B------:R0:W-:Y:S04]  /*3640*/  STL [R13+0x4], R25 ;  /* 0x000004190d007387 */ /* 0x0001e80000100800 */
[----:B------:R0:W-:Y:S01]  /*3650*/  STL [R13+0x8], R27 ;  /* 0x0000081b0d007387 */ /* 0x0001e20000100800 */
[-C--:B----4-:R-:W-:Y:S01]  /*3660*/  FFMA R26, R26, R21.reuse, R29 ;  /* 0x000000151a1a7223 */ /* 0x090fe2000000001d */
[----:B-----5:R-:W-:-:S02]  /*3670*/  FFMA R10, R10, R21, R15 ;  /* 0x000000150a0a7223 */ /* 0x020fc4000000000f */
[----:B------:R0:W-:Y:S04]  /*3680*/  STL [R13+0xc], R28 ;  /* 0x00000c1c0d007387 */ /* 0x0001e80000100800 */
[----:B------:R0:W-:Y:S04]  /*3690*/  STL [R13+0x10], R14 ;  /* 0x0000100e0d007387 */ /* 0x0001e80000100800 */
[----:B------:R0:W-:Y:S04]  /*36a0*/  STL [R13+0x18], R10 ;  /* 0x0000180a0d007387 */ /* 0x0001e80000100800 */
[----:B------:R0:W-:Y:S01]  /*36b0*/  STL [R13+0x1c], R26 ;  /* 0x00001c1a0d007387 */ /* 0x0001e20000100800 */
[----:B------:R-:W-:-:S02]  /*36c0*/  VIADD R12, R12, 0x8 ;  /* 0x000000080c0c7836 */ /* 0x000fc40000000000 */
[----:B---3--:R-:W-:-:S05]  /*36d0*/  FFMA R24, R24, R21, R11 ;  /* 0x0000001518187223 */ /* 0x008fca000000000b */
[----:B------:R0:W-:Y:S02]  /*36e0*/  STL [R13+0x14], R24 ;  /* 0x000014180d007387 */ /* 0x0001e40000100800 */
.L_x_29:
[----:B------:R-:W-:Y:S05]  /*36f0*/  @!P0 BRA `(.L_x_28) ;  /* 0x0000000000ec8947 */ /* 0x000fea0003800000 */
[----:B------:R-:W-:Y:S02]  /*3700*/  IADD3 R8, PT, PT, R20, -0x1, RZ ;  /* 0xffffffff14087810 */ /* 0x000fe40007ffe0ff */
[----:B------:R-:W-:Y:S02]  /*3710*/  ISETP.NE.AND P0, PT, R19, RZ, PT ;  /* 0x000000ff1300720c */ /* 0x000fe40003f05270 */
[----:B------:R-:W-:-:S13]  /*3720*/  ISETP.GE.U32.AND P1, PT, R8, 0x3, PT ;  /* 0x000000030800780c */ /* 0x000fda0003f26070 */
[----:B------:R-:W-:Y:S05]  /*3730*/  @!P1 BRA `(.L_x_30) ;  /* 0x0000000000709947 */ /* 0x000fea0003800000 */
[----:B------:R-:W2:Y:S01]  /*3740*/  LDC.64 R8, c[0x0][0x390] ;  /* 0x0000e400ff087b82 */ /* 0x000ea20000000a00 */
[-C--:B------:R-:W-:Y:S02]  /*3750*/  IADD3 R11, P1, P2, R5, R12.reuse, R22 ;  /* 0x0000000c050b7210 */ /* 0x080fe40007a3e016 */
[----:B0-----:R-:W-:Y:S02]  /*3760*/  IADD3 R14, PT, PT, R22, R12, RZ ;  /* 0x0000000c160e7210 */ /* 0x001fe40007ffe0ff */
[----:B------:R-:W-:Y:S02]  /*3770*/  IADD3.X R24, PT, PT, R4, RZ, RZ, P1, P2 ;  /* 0x000000ff04187210 */ /* 0x000fe40000fe44ff */
[----:B------:R-:W-:Y:S02]  /*3780*/  IADD3 R14, P1, PT, R14, R5, RZ ;  /* 0x000000050e0e7210 */ /* 0x000fe40007f3e0ff */
[----:B------:R-:W-:Y:S02]  /*3790*/  LEA R13, R12, R1, 0x2 ;  /* 0x000000010c0d7211 */ /* 0x000fe400078e10ff */
[----:B------:R-:W-:-:S03]  /*37a0*/  IADD3.X R15, PT, PT, RZ, R4, RZ, P1, !PT ;  /* 0x00000004ff0f7210 */ /* 0x000fc60000ffe4ff */
[----:B------:R-:W3:Y:S04]  /*37b0*/  LDL R28, [R13] ;  /* 0x000000000d1c7983 */ /* 0x000ee80000100800 */
[----:B------:R-:W4:Y:S04]  /*37c0*/  LDL R25, [R13+0x8] ;  /* 0x000008000d197983 */ /* 0x000f280000100800 */
[----:B------:R-:W5:Y:S01]  /*37d0*/  LDL R27, [R13+0xc] ;  /* 0x00000c000d1b7983 */ /* 0x000f620000100800 */
[-C--:B--2---:R-:W-:Y:S02]  /*37e0*/  LEA R10, P2, R11, R8.reuse, 0x2 ;  /* 0x000000080b0a7211 */ /* 0x084fe400078410ff */
[----:B------:R-:W-:-:S02]  /*37f0*/  LEA R8, P1, R14, R8, 0x2 ;  /* 0x000000080e087211 */ /* 0x000fc400078210ff */
[-C--:B------:R-:W-:Y:S02]  /*3800*/  LEA.HI.X R11, R11, R9.reuse, R24, 0x2, P2 ;  /* 0x000000090b0b7211 */ /* 0x080fe400010f1418 */
[----:B------:R-:W-:Y:S02]  /*3810*/  LEA.HI.X R9, R14, R9, R15, 0x2, P1 ;  /* 0x000000090e097211 */ /* 0x000fe400008f140f */
[----:B------:R-:W2:Y:S04]  /*3820*/  LDL R15, [R13+0x4] ;  /* 0x000004000d0f7983 */ /* 0x000ea80000100800 */
[----:B------:R-:W2:Y:S04]  /*3830*/  LDG.E R26, desc[UR12][R10.64+0x4] ;  /* 0x0000040c0a1a7981 */ /* 0x000ea8000c1e1900 */
[----:B------:R-:W4:Y:S04]  /*3840*/  LDG.E R14, desc[UR12][R10.64+0x8] ;  /* 0x0000080c0a0e7981 */ /* 0x000f28000c1e1900 */
[----:B------:R-:W5:Y:S04]  /*3850*/  LDG.E R24, desc[UR12][R10.64+0xc] ;  /* 0x00000c0c0a187981 */ /* 0x000f68000c1e1900 */
[----:B------:R-:W3:Y:S01]  /*3860*/  LDG.E R9, desc[UR12][R8.64] ;  /* 0x0000000c08097981 */ /* 0x000ee2000c1e1900 */
[----:B------:R-:W-:Y:S01]  /*3870*/  IADD3 R12, PT, PT, R12, 0x4, RZ ;  /* 0x000000040c0c7810 */ /* 0x000fe20007ffe0ff */
[-C--:B--2---:R-:W-:Y:S01]  /*3880*/  FFMA R26, R26, R21.reuse, R15 ;  /* 0x000000151a1a7223 */ /* 0x084fe2000000000f */
[-C--:B----4-:R-:W-:Y:S01]  /*3890*/  FFMA R14, R14, R21.reuse, R25 ;  /* 0x000000150e0e7223 */ /* 0x090fe20000000019 */
[-C--:B-----5:R-:W-:Y:S01]  /*38a0*/  FFMA R24, R24, R21.reuse, R27 ;  /* 0x0000001518187223 */ /* 0x0a0fe2000000001b */
[----:B---3--:R-:W-:-:S02]  /*38b0*/  FFMA R28, R9, R21, R28 ;  /* 0x00000015091c7223 */ /* 0x008fc4000000001c */
[----:B------:R2:W-:Y:S04]  /*38c0*/  STL [R13+0x4], R26 ;  /* 0x0000041a0d007387 */ /* 0x0005e80000100800 */
[----:B------:R2:W-:Y:S04]  /*38d0*/  STL [R13], R28 ;  /* 0x0000001c0d007387 */ /* 0x0005e80000100800 */
[----:B------:R2:W-:Y:S04]  /*38e0*/  STL [R13+0x8], R14 ;  /* 0x0000080e0d007387 */ /* 0x0005e80000100800 */
[----:B------:R2:W-:Y:S02]  /*38f0*/  STL [R13+0xc], R24 ;  /* 0x00000c180d007387 */ /* 0x0005e40000100800 */
.L_x_30:
[----:B------:R-:W-:Y:S05]  /*3900*/  @!P0 BRA `(.L_x_28) ;  /* 0x0000000000688947 */ /* 0x000fea0003800000 */
[----:B------:R-:W3:Y:S01]  /*3910*/  LDC.64 R8, c[0x0][0x390] ;  /* 0x0000e400ff087b82 */ /* 0x000ee20000000a00 */
[----:B0-----:R-:W-:Y:S02]  /*3920*/  IADD3 R10, PT, PT, R22, R12, RZ ;  /* 0x0000000c160a7210 */ /* 0x001fe40007ffe0ff */
[----:B--2---:R-:W-:Y:S02]  /*3930*/  LEA R13, R12, R1, 0x2 ;  /* 0x000000010c0d7211 */ /* 0x004fe400078e10ff */
[----:B------:R-:W-:-:S03]  /*3940*/  IADD3 R11, P0, PT, R10, R5, RZ ;  /* 0x000000050a0b7210 */ /* 0x000fc60007f1e0ff */
[----:B------:R-:W2:Y:S01]  /*3950*/  LDL R15, [R13] ;  /* 0x000000000d0f7983 */ /* 0x000ea20000100800 */
[----:B------:R-:W-:Y:S02]  /*3960*/  IADD3.X R14, PT, PT, RZ, R4, RZ, P0, !PT ;  /* 0x00000004ff0e7210 */ /* 0x000fe400007fe4ff */
[----:B---3--:R-:W-:-:S04]  /*3970*/  LEA R10, P0, R11, R8, 0x2 ;  /* 0x000000080b0a7211 */ /* 0x008fc800078010ff */
[----:B------:R-:W-:-:S05]  /*3980*/  LEA.HI.X R11, R11, R9, R14, 0x2, P0 ;  /* 0x000000090b0b7211 */ /* 0x000fca00000f140e */
[----:B------:R-:W2:Y:S01]  /*3990*/  LDG.E R10, desc[UR12][R10.64] ;  /* 0x0000000c0a0a7981 */ /* 0x000ea2000c1e1900 */
[----:B------:R-:W-:Y:S01]  /*39a0*/  ISETP.NE.AND P0, PT, R19, 0x1, PT ;  /* 0x000000011300780c */ /* 0x000fe20003f05270 */
[----:B--2---:R-:W-:-:S05]  /*39b0*/  FFMA R14, R10, R21, R15 ;  /* 0x000000150a0e7223 */ /* 0x004fca000000000f */
[----:B------:R3:W-:Y:S07]  /*39c0*/  STL [R13], R14 ;  /* 0x0000000e0d007387 */ /* 0x0007ee0000100800 */
[----:B------:R-:W-:Y:S05]  /*39d0*/  @!P0 BRA `(.L_x_28) ;  /* 0x0000000000348947 */ /* 0x000fea0003800000 */
[----:B------:R-:W-:Y:S01]  /*39e0*/  IADD3 R22, P1, P2, R5, R12, R22 ;  /* 0x0000000c05167210 */ /* 0x000fe20007a3e016 */
[----:B------:R-:W2:Y:S01]  /*39f0*/  LDL R11, [R13+0x4] ;  /* 0x000004000d0b7983 */ /* 0x000ea20000100800 */
[----:B------:R-:W-:Y:S02]  /*3a00*/  ISETP.NE.AND P0, PT, R19, 0x2, PT ;  /* 0x000000021300780c */ /* 0x000fe40003f05270 */
[----:B------:R-:W-:Y:S02]  /*3a10*/  LEA R8, P3, R22, R8, 0x2 ;  /* 0x0000000816087211 */ /* 0x000fe400078610ff */
[----:B------:R-:W-:-:S04]  /*3a20*/  IADD3.X R10, PT, PT, R4, RZ, RZ, P1, P2 ;  /* 0x000000ff040a7210 */ /* 0x000fc80000fe44ff */
[----:B------:R-:W-:-:S05]  /*3a30*/  LEA.HI.X R9, R22, R9, R10, 0x2, P3 ;  /* 0x0000000916097211 */ /* 0x000fca00018f140a */
[----:B------:R-:W2:Y:S04]  /*3a40*/  LDG.E R10, desc[UR12][R8.64+0x4] ;  /* 0x0000040c080a7981 */ /* 0x000ea8000c1e1900 */
[----:B------:R-:W4:Y:S04]  /*3a50*/  @P0 LDG.E R12, desc[UR12][R8.64+0x8] ;  /* 0x0000080c080c0981 */ /* 0x000f28000c1e1900 */
[----:B------:R-:W4:Y:S01]  /*3a60*/  @P0 LDL R15, [R13+0x8] ;  /* 0x000008000d0f0983 */ /* 0x000f220000100800 */
[-C--:B--2---:R-:W-:Y:S01]  /*3a70*/  FFMA R10, R10, R21.reuse, R11 ;  /* 0x000000150a0a7223 */ /* 0x084fe2000000000b */
[----:B----4-:R-:W-:-:S04]  /*3a80*/  @P0 FFMA R12, R12, R21, R15 ;  /* 0x000000150c0c0223 */ /* 0x010fc8000000000f */
[----:B------:R4:W-:Y:S04]  /*3a90*/  STL [R13+0x4], R10 ;  /* 0x0000040a0d007387 */ /* 0x0009e80000100800 */
[----:B------:R4:W-:Y:S02]  /*3aa0*/  @P0 STL [R13+0x8], R12 ;  /* 0x0000080c0d000387 */ /* 0x0009e40000100800 */
.L_x_28:
[----:B------:R-:W-:-:S05]  /*3ab0*/  VIADD R23, R23, 0x1 ;  /* 0x0000000117177836 */ /* 0x000fca0000000000 */
[----:B------:R-:W-:-:S13]  /*3ac0*/  ISETP.GE.AND P0, PT, R23, UR9, PT ;  /* 0x0000000917007c0c */ /* 0x000fda000bf06270 */
[----:B------:R-:W-:Y:S05]  /*3ad0*/  @!P0 BRA `(.L_x_31) ;  /* 0xfffffff400108947 */ /* 0x000fea000383ffff */
.L_x_23:
[----:B------:R-:W5:Y:S01]  /*3ae0*/  LDCU UR5, c[0x0][0x3a4] ;  /* 0x00007480ff0577ac */ /* 0x000f620008000800 */
[----:B------:R-:W-:Y:S02]  /*3af0*/  UIADD3 UR4, UPT, UPT, UR4, 0x1, URZ ;  /* 0x0000000104047890 */ /* 0x000fe4000fffe0ff */
[----:B-----5:R-:W-:-:S03]  /*3b00*/  UISETP.GE.AND UP0, UPT, UR8, UR5, UPT ;  /* 0x000000050800728c */ /* 0x020fc6000bf06270 */
[----:B------:R-:W-:-:S06]  /*3b10*/  UMOV UR5, UR8 ;  /* 0x0000000800057c82 */ /* 0x000fcc0008000000 */
[----:B------:R-:W-:Y:S05]  /*3b20*/  BRA.U !UP0, `(.L_x_32) ;  /* 0xffffffe108e47547 */ /* 0x000fea000b83ffff */
.L_x_0:
[----:B------:R-:W5:Y:S02]  /*3b30*/  LDC R2, c[0x0][0x3ac] ;  /* 0x0000eb00ff027b82 */ /* 0x000f640000000800 */
[----:B-----5:R-:W-:-:S13]  /*3b40*/  ISETP.GE.AND P0, PT, R2, 0x1, PT ;  /* 0x000000010200780c */ /* 0x020fda0003f06270 */
[----:B------:R-:W-:Y:S05]  /*3b50*/  @!P0 EXIT ;  /* 0x000000000000894d */ /* 0x000fea0003800000 */
[C---:B------:R-:W-:Y:S01]  /*3b60*/  ISETP.GE.U32.AND P1, PT, R2.reuse, 0x10, PT ;  /* 0x000000100200780c */ /* 0x040fe20003f26070 */
[----:B------:R-:W-:Y:S01]  /*3b70*/  HFMA2 R20, -RZ, RZ, 0, 0 ;  /* 0x00000000ff147431 */ /* 0x000fe200000001ff */
[----:B0-----:R-:W-:-:S04]  /*3b80*/  LOP3.LUT R27, R2, 0xf, RZ, 0xc0, !PT ;  /* 0x0000000f021b7812 */ /* 0x001fc800078ec0ff */
[----:B------:R-:W-:-:S07]  /*3b90*/  ISETP.NE.AND P0, PT, R27, RZ, PT ;  /* 0x000000ff1b00720c */ /* 0x000fce0003f05270 */
[----:B------:R-:W-:Y:S06]  /*3ba0*/  @!P1 BRA `(.L_x_33) ;  /* 0x0000000000909947 */ /* 0x000fec0003800000 */
[----:B------:R-:W0:Y:S01]  /*3bb0*/  LDCU.64 UR4, c[0x0][0x398] ;  /* 0x00007300ff0477ac */ /* 0x000e220008000a00 */
[----:B------:R-:W-:Y:S02]  /*3bc0*/  LOP3.LUT R20, R2, 0x7ffffff0, RZ, 0xc0, !PT ;  /* 0x7ffffff002147812 */ /* 0x000fe400078ec0ff */
[----:B--2---:R-:W-:Y:S02]  /*3bd0*/  IADD3 R26, PT, PT, R1, 0x20, RZ ;  /* 0x00000020011a7810 */ /* 0x004fe40007ffe0ff */
[----:B------:R-:W-:Y:S02]  /*3be0*/  IADD3 R21, PT, PT, -R20, RZ, RZ ;  /* 0x000000ff14157210 */ /* 0x000fe40007ffe1ff */
[----:B0-----:R-:W-:-:S04]  /*3bf0*/  LEA R24, P1, R0, UR4, 0x2 ;  /* 0x0000000400187c11 */ /* 0x001fc8000f8210ff */
[----:B------:R-:W-:Y:S02]  /*3c00*/  IADD3 R24, P2, PT, R24, 0x20, RZ ;  /* 0x0000002018187810 */ /* 0x000fe40007f5e0ff */
[----:B------:R-:W-:-:S04]  /*3c10*/  LEA.HI.X R25, R0, UR5, R3, 0x2, P1 ;  /* 0x0000000500197c11 */ /* 0x000fc800088f1403 */
[----:B------:R-:W-:-:S07]  /*3c20*/  IADD3.X R25, PT, PT, RZ, R25, RZ, P2, !PT ;  /* 0x00000019ff197210 */ /* 0x000fce00017fe4ff */
.L_x_34:
[----:B0---4-:R-:W2:Y:S04]  /*3c30*/  LDL.128 R4, [R26+-0x20] ;  /* 0xffffe0001a047983 */ /* 0x011ea80000100c00 */
[----:B---3--:R-:W3:Y:S04]  /*3c40*/  LDL.128 R8, [R26+-0x10] ;  /* 0xfffff0001a087983 */ /* 0x008ee80000100c00 */
[----:B------:R-:W4:Y:S04]  /*3c50*/  LDL.128 R12, [R26] ;  /* 0x000000001a0c7983 */ /* 0x000f280000100c00 */
[----:B------:R0:W5:Y:S01]  /*3c60*/  LDL.128 R16, [R26+0x10] ;  /* 0x000010001a107983 */ /* 0x0001620000100c00 */
[----:B------:R-:W-:-:S02]  /*3c70*/  MOV R22, R24 ;  /* 0x0000001800167202 */ /* 0x000fc40000000f00 */
[----:B------:R-:W-:Y:S02]  /*3c80*/  MOV R23, R25 ;  /* 0x0000001900177202 */ /* 0x000fe40000000f00 */
[----:B------:R-:W-:Y:S02]  /*3c90*/  IADD3 R21, PT, PT, R21, 0x10, RZ ;  /* 0x0000001015157810 */ /* 0x000fe40007ffe0ff */
[----:B------:R-:W-:Y:S01]  /*3ca0*/  IADD3 R24, P2, PT, R22, 0x40, RZ ;  /* 0x0000004016187810 */ /* 0x000fe20007f5e0ff */
[----:B0-----:R-:W-:Y:S01]  /*3cb0*/  VIADD R26, R26, 0x40 ;  /* 0x000000401a1a7836 */ /* 0x001fe20000000000 */
[----:B------:R-:W-:Y:S02]  /*3cc0*/  ISETP.NE.AND P1, PT, R21, RZ, PT ;  /* 0x000000ff1500720c */ /* 0x000fe40003f25270 */
[----:B------:R-:W-:Y:S01]  /*3cd0*/  IADD3.X R25, PT, PT, RZ, R23, RZ, P2, !PT ;  /* 0x00000017ff197210 */ /* 0x000fe200017fe4ff */
[----:B--2---:R0:W-:Y:S04]  /*3ce0*/  STG.E desc[UR12][R22.64+-0x20], R4 ;  /* 0xffffe00416007986 */ /* 0x0041e8000c10190c */
[----:B------:R0:W-:Y:S04]  /*3cf0*/  STG.E desc[UR12][R22.64+-0x1c], R5 ;  /* 0xffffe40516007986 */ /* 0x0001e8000c10190c */
[----:B------:R0:W-:Y:S04]  /*3d00*/  STG.E desc[UR12][R22.64+-0x18], R6 ;  /* 0xffffe80616007986 */ /* 0x0001e8000c10190c */
[----:B------:R0:W-:Y:S04]  /*3d10*/  STG.E desc[UR12][R22.64+-0x14], R7 ;  /* 0xffffec0716007986 */ /* 0x0001e8000c10190c */
[----:B---3--:R0:W-:Y:S04]  /*3d20*/  STG.E desc[UR12][R22.64+-0x10], R8 ;  /* 0xfffff00816007986 */ /* 0x0081e8000c10190c */
[----:B------:R0:W-:Y:S04]  /*3d30*/  STG.E desc[UR12][R22.64+-0xc], R9 ;  /* 0xfffff40916007986 */ /* 0x0001e8000c10190c */
[----:B------:R0:W-:Y:S04]  /*3d40*/  STG.E desc[UR12][R22.64+-0x8], R10 ;  /* 0xfffff80a16007986 */ /* 0x0001e8000c10190c */
[----:B------:R0:W-:Y:S04]  /*3d50*/  STG.E desc[UR12][R22.64+-0x4], R11 ;  /* 0xfffffc0b16007986 */ /* 0x0001e8000c10190c */
[----:B----4-:R0:W-:Y:S04]  /*3d60*/  STG.E desc[UR12][R22.64], R12 ;  /* 0x0000000c16007986 */ /* 0x0101e8000c10190c */
[----:B------:R0:W-:Y:S04]  /*3d70*/  STG.E desc[UR12][R22.64+0x4], R13 ;  /* 0x0000040d16007986 */ /* 0x0001e8000c10190c */
[----:B------:R0:W-:Y:S04]  /*3d80*/  STG.E desc[UR12][R22.64+0x8], R14 ;  /* 0x0000080e16007986 */ /* 0x0001e8000c10190c */
[----:B------:R0:W-:Y:S04]  /*3d90*/  STG.E desc[UR12][R22.64+0xc], R15 ;  /* 0x00000c0f16007986 */ /* 0x0001e8000c10190c */
[----:B-----5:R0:W-:Y:S04]  /*3da0*/  STG.E desc[UR12][R22.64+0x10], R16 ;  /* 0x0000101016007986 */ /* 0x0201e8000c10190c */
[----:B------:R0:W-:Y:S04]  /*3db0*/  STG.E desc[UR12][R22.64+0x14], R17 ;  /* 0x0000141116007986 */ /* 0x0001e8000c10190c */
[----:B------:R0:W-:Y:S04]  /*3dc0*/  STG.E desc[UR12][R22.64+0x18], R18 ;  /* 0x0000181216007986 */ /* 0x0001e8000c10190c */
[----:B------:R0:W-:Y:S01]  /*3dd0*/  STG.E desc[UR12][R22.64+0x1c], R19 ;  /* 0x00001c1316007986 */ /* 0x0001e2000c10190c */
[----:B------:R-:W-:Y:S05]  /*3de0*/  @P1 BRA `(.L_x_34) ;  /* 0xfffffffc00901947 */ /* 0x000fea000383ffff */
.L_x_33:
[----:B------:R-:W-:Y:S05]  /*3df0*/  @!P0 EXIT ;  /* 0x000000000000894d */ /* 0x000fea0003800000 */
[----:B------:R-:W-:Y:S02]  /*3e00*/  ISETP.GE.U32.AND P0, PT, R27, 0x8, PT ;  /* 0x000000081b00780c */ /* 0x000fe40003f06070 */
[----:B0-2---:R-:W-:-:S04]  /*3e10*/  LOP3.LUT R15, R2, 0x7, RZ, 0xc0, !PT ;  /* 0x00000007020f7812 */ /* 0x005fc800078ec0ff */
[----:B------:R-:W-:-:S07]  /*3e20*/  ISETP.NE.AND P1, PT, R15, RZ, PT ;  /* 0x000000ff0f00720c */ /* 0x000fce0003f25270 */
[----:B------:R-:W-:Y:S06]  /*3e30*/  @!P0 BRA `(.L_x_35) ;  /* 0x0000000000448947 */ /* 0x000fec0003800000 */
[C---:B---3--:R-:W-:Y:S01]  /*3e40*/  LEA R14, R20.reuse, R1, 0x2 ;  /* 0x00000001140e7211 */ /* 0x048fe200078e10ff */
[----:B------:R-:W0:Y:S04]  /*3e50*/  LDCU.64 UR4, c[0x0][0x398] ;  /* 0x00007300ff0477ac */ /* 0x000e280008000a00 */
[----:B----4-:R-:W2:Y:S04]  /*3e60*/  LDL.128 R4, [R14] ;  /* 0x000000000e047983 */ /* 0x010ea80000100c00 */
[----:B------:R-:W3:Y:S01]  /*3e70*/  LDL.128 R8, [R14+0x10] ;  /* 0x000010000e087983 */ /* 0x000ee20000100c00 */
[----:B------:R-:W-:-:S02]  /*3e80*/  IADD3 R13, P0, PT, R20, R0, RZ ;  /* 0x00000000140d7210 */ /* 0x000fc40007f1e0ff */
[----:B------:R-:W-:Y:S02]  /*3e90*/  IADD3 R20, PT, PT, R20, 0x8, RZ ;  /* 0x0000000814147810 */ /* 0x000fe40007ffe0ff */
[----:B------:R-:W-:Y:S02]  /*3ea0*/  IADD3.X R16, PT, PT, RZ, R3, RZ, P0, !PT ;  /* 0x00000003ff107210 */ /* 0x000fe400007fe4ff */
[----:B0-----:R-:W-:-:S04]  /*3eb0*/  LEA R12, P0, R13, UR4, 0x2 ;  /* 0x000000040d0c7c11 */ /* 0x001fc8000f8010ff */
[----:B------:R-:W-:-:S05]  /*3ec0*/  LEA.HI.X R13, R13, UR5, R16, 0x2, P0 ;  /* 0x000000050d0d7c11 */ /* 0x000fca00080f1410 */
[----:B--2---:R0:W-:Y:S04]  /*3ed0*/  STG.E desc[UR12][R12.64], R4 ;  /* 0x000000040c007986 */ /* 0x0041e8000c10190c */
[----:B------:R0:W-:Y:S04]  /*3ee0*/  STG.E desc[UR12][R12.64+0x4], R5 ;  /* 0x000004050c007986 */ /* 0x0001e8000c10190c */
[----:B------:R0:W-:Y:S04]  /*3ef0*/  STG.E desc[UR12][R12.64+0x8], R6 ;  /* 0x000008060c007986 */ /* 0x0001e8000c10190c */
[----:B------:R0:W-:Y:S04]  /*3f00*/  STG.E desc[UR12][R12.64+0xc], R7 ;  /* 0x00000c070c007986 */ /* 0x0001e8000c10190c */
[----:B---3--:R0:W-:Y:S04]  /*3f10*/  STG.E desc[UR12][R12.64+0x10], R8 ;  /* 0x000010080c007986 */ /* 0x0081e8000c10190c */
[----:B------:R0:W-:Y:S04]  /*3f20*/  STG.E desc[UR12][R12.64+0x14], R9 ;  /* 0x000014090c007986 */ /* 0x0001e8000c10190c */
[----:B------:R0:W-:Y:S04]  /*3f30*/  STG.E desc[UR12][R12.64+0x18], R10 ;  /* 0x0000180a0c007986 */ /* 0x0001e8000c10190c */
[----:B------:R0:W-:Y:S02]  /*3f40*/  STG.E desc[UR12][R12.64+0x1c], R11 ;  /* 0x00001c0b0c007986 */ /* 0x0001e4000c10190c */
.L_x_35:
[----:B------:R-:W-:Y:S05]  /*3f50*/  @!P1 EXIT ;  /* 0x000000000000994d */ /* 0x000fea0003800000 */
[----:B------:R-:W-:Y:S02]  /*3f60*/  ISETP.GE.U32.AND P0, PT, R15, 0x4, PT ;  /* 0x000000040f00780c */ /* 0x000fe40003f06070 */
[----:B0--34-:R-:W-:-:S04]  /*3f70*/  LOP3.LUT R10, R2, 0x3, RZ, 0xc0, !PT ;  /* 0x00000003020a7812 */ /* 0x019fc800078ec0ff */
[----:B------:R-:W-:-:S07]  /*3f80*/  ISETP.NE.AND P1, PT, R10, RZ, PT ;  /* 0x000000ff0a00720c */ /* 0x000fce0003f25270 */
[----:B------:R-:W-:Y:S06]  /*3f90*/  @!P0 BRA `(.L_x_36) ;  /* 0x0000000000308947 */ /* 0x000fec0003800000 */
[C---:B------:R-:W-:Y:S01]  /*3fa0*/  LEA R4, R20.reuse, R1, 0x2 ;  /* 0x0000000114047211 */ /* 0x040fe200078e10ff */
[----:B------:R-:W0:Y:S05]  /*3fb0*/  LDCU.64 UR4, c[0x0][0x398] ;  /* 0x00007300ff0477ac */ /* 0x000e2a0008000a00 */
[----:B------:R-:W2:Y:S01]  /*3fc0*/  LDL.128 R4, [R4] ;  /* 0x0000000004047983 */ /* 0x000ea20000100c00 */
[C---:B------:R-:W-:Y:S02]  /*3fd0*/  IADD3 R2, P0, PT, R20.reuse, R0, RZ ;  /* 0x0000000014027210 */ /* 0x040fe40007f1e0ff */
[----:B------:R-:W-:Y:S02]  /*3fe0*/  IADD3 R20, PT, PT, R20, 0x4, RZ ;  /* 0x0000000414147810 */ /* 0x000fe40007ffe0ff */
[----:B------:R-:W-:-:S02]  /*3ff0*/  IADD3.X R9, PT, PT, RZ, R3, RZ, P0, !PT ;  /* 0x00000003ff097210 */ /* 0x000fc400007fe4ff */
[----:B0-----:R-:W-:-:S04]  /*4000*/  LEA R8, P0, R2, UR4, 0x2 ;  /* 0x0000000402087c11 */ /* 0x001fc8000f8010ff */
[----:B------:R-:W-:-:S05]  /*4010*/  LEA.HI.X R9, R2, UR5, R9, 0x2, P0 ;  /* 0x0000000502097c11 */ /* 0x000fca00080f1409 */
[----:B--2---:R0:W-:Y:S04]  /*4020*/  STG.E desc[UR12][R8.64], R4 ;  /* 0x0000000408007986 */ /* 0x0041e8000c10190c */
[----:B------:R0:W-:Y:S04]  /*4030*/  STG.E desc[UR12][R8.64+0x4], R5 ;  /* 0x0000040508007986 */ /* 0x0001e8000c10190c */
[----:B------:R0:W-:Y:S04]  /*4040*/  STG.E desc[UR12][R8.64+0x8], R6 ;  /* 0x0000080608007986 */ /* 0x0001e8000c10190c */
[----:B------:R0:W-:Y:S02]  /*4050*/  STG.E desc[UR12][R8.64+0xc], R7 ;  /* 0x00000c0708007986 */ /* 0x0001e4000c10190c */
.L_x_36:
[----:B------:R-:W-:Y:S05]  /*4060*/  @!P1 EXIT ;  /* 0x000000000000994d */ /* 0x000fea0003800000 */
[----:B------:R-:W2:Y:S01]  /*4070*/  LDCU.64 UR4, c[0x0][0x398] ;  /* 0x00007300ff0477ac */ /* 0x000ea20008000a00 */
[C---:B0-----:R-:W-:Y:S01]  /*4080*/  IADD3 R7, P0, PT, R20.reuse, R0, RZ ;  /* 0x0000000014077210 */ /* 0x041fe20007f1e0ff */
[----:B------:R-:W-:Y:S01]  /*4090*/  IMAD R20, R20, 0x4, R1 ;  /* 0x0000000414147824 */ /* 0x000fe200078e0201 */
[----:B------:R-:W-:Y:S02]  /*40a0*/  IADD3 R0, PT, PT, -R10, RZ, RZ ;  /* 0x000000ff0a007210 */ /* 0x000fe40007ffe1ff */
[----:B------:R-:W-:Y:S02]  /*40b0*/  IADD3.X R2, PT, PT, RZ, R3, RZ, P0, !PT ;  /* 0x00000003ff027210 */ /* 0x000fe400007fe4ff */
[----:B--2---:R-:W-:-:S04]  /*40c0*/  LEA R4, P1, R7, UR4, 0x2 ;  /* 0x0000000407047c11 */ /* 0x004fc8000f8210ff */
[----:B------:R-:W-:-:S09]  /*40d0*/  LEA.HI.X R7, R7, UR5, R2, 0x2, P1 ;  /* 0x0000000507077c11 */ /* 0x000fd200088f1402 */
.L_x_37:
[----:B0-----:R0:W2:Y:S01]  /*40e0*/  LDL R5, [R20] ;  /* 0x0000000014057983 */ /* 0x0010a20000100800 */
[----:B------:R-:W-:Y:S01]  /*40f0*/  IMAD.MOV.U32 R2, RZ, RZ, R4 ;  /* 0x000000ffff027224 */ /* 0x000fe200078e0004 */
[----:B------:R-:W-:Y:S02]  /*4100*/  MOV R3, R7 ;  /* 0x0000000700037202 */ /* 0x000fe40000000f00 */
[----:B------:R-:W-:Y:S02]  /*4110*/  IADD3 R0, PT, PT, R0, 0x1, RZ ;  /* 0x0000000100007810 */ /* 0x000fe40007ffe0ff */
[----:B------:R-:W-:Y:S02]  /*4120*/  IADD3 R4, P1, PT, R4, 0x4, RZ ;  /* 0x0000000404047810 */ /* 0x000fe40007f3e0ff */
[----:B------:R-:W-:Y:S02]  /*4130*/  ISETP.NE.AND P0, PT, R0, RZ, PT ;  /* 0x000000ff0000720c */ /* 0x000fe40003f05270 */
[----:B0-----:R-:W-:-:S02]  /*4140*/  IADD3 R20, PT, PT, R20, 0x4, RZ ;  /* 0x0000000414147810 */ /* 0x001fc40007ffe0ff */
[----:B------:R-:W-:Y:S01]  /*4150*/  IADD3.X R7, PT, PT, RZ, R7, RZ, P1, !PT ;  /* 0x00000007ff077210 */ /* 0x000fe20000ffe4ff */
[----:B--2---:R0:W-:Y:S08]  /*4160*/  STG.E desc[UR12][R2.64], R5 ;  /* 0x0000000502007986 */ /* 0x0041f0000c10190c */
[----:B------:R-:W-:Y:S05]  /*4170*/  @P0 BRA `(.L_x_37) ;  /* 0xfffffffc00d80947 */ /* 0x000fea000383ffff */
[----:B------:R-:W-:Y:S05]  /*4180*/  EXIT ;  /* 0x000000000000794d */ /* 0x000fea0003800000 */
        .weak           $__internal_0_$__cuda_sm3x_div_rn_noftz_f32_slowpath
        .type           $__internal_0_$__cuda_sm3x_div_rn_noftz_f32_slowpath,@function
        .size           $__internal_0_$__cuda_sm3x_div_rn_noftz_f32_slowpath,(.L_x_87 - $__internal_0_$__cuda_sm3x_div_rn_noftz_f32_slowpath)
$__internal_0_$__cuda_sm3x_div_rn_noftz_f32_slowpath:
[----:B------:R-:W-:Y:S01]  /*4190*/  SHF.R.U32.HI R9, RZ, 0x17, R17 ;  /* 0x00000017ff097819 */ /* 0x000fe20000011611 */
[----:B------:R-:W-:Y:S01]  /*41a0*/  BSSY.RECONVERGENT B1, `(.L_x_38) ;  /* 0x0000066000017945 */ /* 0x000fe20003800200 */
[----:B------:R-:W-:Y:S02]  /*41b0*/  SHF.R.U32.HI R12, RZ, 0x17, R8 ;  /* 0x00000017ff0c7819 */ /* 0x000fe40000011608 */
[----:B------:R-:W-:Y:S02]  /*41c0*/  LOP3.LUT R9, R9, 0xff, RZ, 0xc0, !PT ;  /* 0x000000ff09097812 */ /* 0x000fe400078ec0ff */
[----:B------:R-:W-:Y:S02]  /*41d0*/  LOP3.LUT R12, R12, 0xff, RZ, 0xc0, !PT ;  /* 0x000000ff0c0c7812 */ /* 0x000fe400078ec0ff */
[----:B------:R-:W-:Y:S02]  /*41e0*/  IADD3 R13, PT, PT, R9, -0x1, RZ ;  /* 0xffffffff090d7810 */ /* 0x000fe40007ffe0ff */
[----:B------:R-:W-:-:S02]  /*41f0*/  IADD3 R11, PT, PT, R12, -0x1, RZ ;  /* 0xffffffff0c0b7810 */ /* 0x000fc40007ffe0ff */
[----:B------:R-:W-:Y:S02]  /*4200*/  ISETP.GT.U32.AND P0, PT, R13, 0xfd, PT ;  /* 0x000000fd0d00780c */ /* 0x000fe40003f04070 */
[----:B------:R-:W-:Y:S02]  /*4210*/  MOV R13, R8 ;  /* 0x00000008000d7202 */ /* 0x000fe40000000f00 */
[----:B------:R-:W-:Y:S02]  /*4220*/  ISETP.GT.U32.OR P0, PT, R11, 0xfd, P0 ;  /* 0x000000fd0b00780c */ /* 0x000fe40000704470 */
[----:B------:R-:W-:-:S11]  /*4230*/  MOV R14, R17 ;  /* 0x00000011000e7202 */ /* 0x000fd60000000f00 */
[----:B------:R-:W-:Y:S01]  /*4240*/  @!P0 IMAD.MOV.U32 R11, RZ, RZ, RZ ;  /* 0x000000ffff0b8224 */ /* 0x000fe200078e00ff */
[----:B------:R-:W-:Y:S06]  /*4250*/  @!P0 BRA `(.L_x_39) ;  /* 0x0000000000648947 */ /* 0x000fec0003800000 */
[----:B------:R-:W-:Y:S02]  /*4260*/  FSETP.GTU.FTZ.AND P1, PT, |R17|, +INF , PT ;  /* 0x7f8000001100780b */ /* 0x000fe40003f3c200 */
[----:B------:R-:W-:-:S04]  /*4270*/  FSETP.GTU.FTZ.AND P0, PT, |R8|, +INF , PT ;  /* 0x7f8000000800780b */ /* 0x000fc80003f1c200 */
[----:B------:R-:W-:-:S13]  /*4280*/  PLOP3.LUT P0, PT, P0, P1, PT, 0xf8, 0x8f ;  /* 0x00000000008f781c */ /* 0x000fda0000703f70 */
[----:B------:R-:W-:Y:S05]  /*4290*/  @P0 BRA `(.L_x_40) ;  /* 0x0000000400540947 */ /* 0x000fea0003800000 */
[----:B------:R-:W-:-:S13]  /*42a0*/  LOP3.LUT P0, RZ, R14, 0x7fffffff, R13, 0xc8, !PT ;  /* 0x7fffffff0eff7812 */ /* 0x000fda000780c80d */
[----:B------:R-:W-:Y:S05]  /*42b0*/  @!P0 BRA `(.L_x_41) ;  /* 0x0000000400448947 */ /* 0x000fea0003800000 */
[C---:B------:R-:W-:Y:S02]  /*42c0*/  FSETP.NEU.FTZ.AND P1, PT, |R8|.reuse, +INF , PT ;  /* 0x7f8000000800780b */ /* 0x040fe40003f3d200 */
[----:B------:R-:W-:Y:S02]  /*42d0*/  FSETP.NEU.FTZ.AND P2, PT, |R17|, +INF , PT ;  /* 0x7f8000001100780b */ /* 0x000fe40003f5d200 */
[----:B------:R-:W-:-:S11]  /*42e0*/  FSETP.NEU.FTZ.AND P0, PT, |R8|, +INF , PT ;  /* 0x7f8000000800780b */ /* 0x000fd60003f1d200 */
[----:B------:R-:W-:Y:S05]  /*42f0*/  @!P2 BRA !P1, `(.L_x_41) ;  /* 0x000000040034a947 */ /* 0x000fea0004800000 */
[----:B------:R-:W-:-:S04]  /*4300*/  LOP3.LUT P1, RZ, R13, 0x7fffffff, RZ, 0xc0, !PT ;  /* 0x7fffffff0dff7812 */ /* 0x000fc8000782c0ff */
[----:B------:R-:W-:-:S13]  /*4310*/  PLOP3.LUT P1, PT, P2, P1, PT, 0x2f, 0xf2 ;  /* 0x0000000000f2781c */ /* 0x000fda0001722577 */
[----:B------:R-:W-:Y:S05]  /*4320*/  @P1 BRA `(.L_x_42) ;  /* 0x0000000400201947 */ /* 0x000fea0003800000 */
[----:B------:R-:W-:-:S04]  /*4330*/  LOP3.LUT P1, RZ, R14, 0x7fffffff, RZ, 0xc0, !PT ;  /* 0x7fffffff0eff7812 */ /* 0x000fc8000782c0ff */
[----:B------:R-:W-:-:S13]  /*4340*/  PLOP3.LUT P0, PT, P0, P1, PT, 0x2f, 0xf2 ;  /* 0x0000000000f2781c */ /* 0x000fda0000702577 */
[----:B------:R-:W-:Y:S05]  /*4350*/  @P0 BRA `(.L_x_43) ;  /* 0x0000000400080947 */ /* 0x000fea0003800000 */
[----:B------:R-:W-:-:S04]  /*4360*/  IADD3 R11, PT, PT, R12, -0x1, RZ ;  /* 0xffffffff0c0b7810 */ /* 0x000fc80007ffe0ff */
[----:B------:R-:W-:Y:S02]  /*4370*/  ISETP.GE.AND P0, PT, R11, RZ, PT ;  /* 0x000000ff0b00720c */ /* 0x000fe40003f06270 */
[----:B------:R-:W-:-:S04]  /*4380*/  IADD3 R11, PT, PT, R9, -0x1, RZ ;  /* 0xffffffff090b7810 */ /* 0x000fc80007ffe0ff */
[----:B------:R-:W-:-:S07]  /*4390*/  ISETP.GE.AND P1, PT, R11, RZ, PT ;  /* 0x000000ff0b00720c */ /* 0x000fce0003f26270 */
[----:B------:R-:W-:Y:S01]  /*43a0*/  @P0 MOV R11, RZ ;  /* 0x000000ff000b0202 */ /* 0x000fe20000000f00 */
[----:B------:R-:W-:Y:S01]  /*43b0*/  @!P0 FFMA R13, R8, 1.84467440737095516160e+19, RZ ;  /* 0x5f800000080d8823 */ /* 0x000fe200000000ff */
[----:B------:R-:W-:-:S04]  /*43c0*/  @!P0 MOV R11, 0xffffffc0 ;  /* 0xffffffc0000b8802 */ /* 0x000fc80000000f00 */
[----:B------:R-:W-:Y:S01]  /*43d0*/  @!P1 FFMA R14, R17, 1.84467440737095516160e+19, RZ ;  /* 0x5f800000110e9823 */ /* 0x000fe200000000ff */
[----:B------:R-:W-:-:S07]  /*43e0*/  @!P1 IADD3 R11, PT, PT, R11, 0x40, RZ ;  /* 0x000000400b0b9810 */ /* 0x000fce0007ffe0ff */
.L_x_39:
[----:B------:R-:W-:Y:S01]  /*43f0*/  LEA R15, R9, 0xc0800000, 0x17 ;  /* 0xc0800000090f7811 */ /* 0x000fe200078eb8ff */
[----:B------:R-:W-:Y:S03]  /*4400*/  BSSY.RECONVERGENT B2, `(.L_x_44) ;  /* 0x0000036000027945 */ /* 0x000fe60003800200 */
[----:B------:R-:W-:Y:S02]  /*4410*/  IADD3 R21, PT, PT, -R15, R14, RZ ;  /* 0x0000000e0f157210 */ /* 0x000fe40007ffe1ff */
[----:B------:R-:W-:Y:S02]  /*4420*/  IADD3 R14, PT, PT, R12, -0x7f, RZ ;  /* 0xffffff810c0e7810 */ /* 0x000fe40007ffe0ff */
[----:B------:R-:W0:Y:S01]  /*4430*/  MUFU.RCP R15, R21 ;  /* 0x00000015000f7308 */ /* 0x000e220000001000 */
[----:B------:R-:W-:Y:S02]  /*4440*/  FADD.FTZ R25, -R21, -RZ ;  /* 0x800000ff15197221 */ /* 0x000fe40000010100 */
[C---:B------:R-:W-:Y:S01]  /*4450*/  IMAD R8, R14.reuse, -0x800000, R13 ;  /* 0xff8000000e087824 */ /* 0x040fe200078e020d */
[----:B------:R-:W-:-:S04]  /*4460*/  IADD3 R14, PT, PT, R14, 0x7f, -R9 ;  /* 0x0000007f0e0e7810 */ /* 0x000fc80007ffe809 */
[----:B------:R-:W-:Y:S01]  /*4470*/  IADD3 R14, PT, PT, R14, R11, RZ ;  /* 0x0000000b0e0e7210 */ /* 0x000fe20007ffe0ff */
[----:B0-----:R-:W-:-:S04]  /*4480*/  FFMA R12, R15, R25, 1 ;  /* 0x3f8000000f0c7423 */ /* 0x001fc80000000019 */
[----:B------:R-:W-:-:S04]  /*4490*/  FFMA R13, R15, R12, R15 ;  /* 0x0000000c0f0d7223 */ /* 0x000fc8000000000f */
[----:B------:R-:W-:-:S04]  /*44a0*/  FFMA R12, R8, R13, RZ ;  /* 0x0000000d080c7223 */ /* 0x000fc800000000ff */
[----:B------:R-:W-:-:S04]  /*44b0*/  FFMA R15, R25, R12, R8 ;  /* 0x0000000c190f7223 */ /* 0x000fc80000000008 */
[----:B------:R-:W-:-:S04]  /*44c0*/  FFMA R12, R13, R15, R12 ;  /* 0x0000000f0d0c7223 */ /* 0x000fc8000000000c */
[----:B------:R-:W-:-:S04]  /*44d0*/  FFMA R15, R25, R12, R8 ;  /* 0x0000000c190f7223 */ /* 0x000fc80000000008 */
[----:B------:R-:W-:-:S05]  /*44e0*/  FFMA R8, R13, R15, R12 ;  /* 0x0000000f0d087223 */ /* 0x000fca000000000c */
[----:B------:R-:W-:-:S04]  /*44f0*/  SHF.R.U32.HI R9, RZ, 0x17, R8 ;  /* 0x00000017ff097819 */ /* 0x000fc80000011608 */
[----:B------:R-:W-:-:S05]  /*4500*/  LOP3.LUT R9, R9, 0xff, RZ, 0xc0, !PT ;  /* 0x000000ff09097812 */ /* 0x000fca00078ec0ff */
[----:B------:R-:W-:-:S05]  /*4510*/  IMAD.IADD R21, R9, 0x1, R14 ;  /* 0x0000000109157824 */ /* 0x000fca00078e020e */
[----:B------:R-:W-:-:S04]  /*4520*/  IADD3 R9, PT, PT, R21, -0x1, RZ ;  /* 0xffffffff15097810 */ /* 0x000fc80007ffe0ff */
[----:B------:R-:W-:-:S13]  /*4530*/  ISETP.GE.U32.AND P0, PT, R9, 0xfe, PT ;  /* 0x000000fe0900780c */ /* 0x000fda0003f06070 */
[----:B------:R-:W-:Y:S05]  /*4540*/  @!P0 BRA `(.L_x_45) ;  /* 0x0000000000808947 */ /* 0x000fea0003800000 */
[----:B------:R-:W-:-:S13]  /*4550*/  ISETP.GT.AND P0, PT, R21, 0xfe, PT ;  /* 0x000000fe1500780c */ /* 0x000fda0003f04270 */
[----:B------:R-:W-:Y:S05]  /*4560*/  @P0 BRA `(.L_x_46) ;  /* 0x00000000006c0947 */ /* 0x000fea0003800000 */
[----:B------:R-:W-:-:S13]  /*4570*/  ISETP.GE.AND P0, PT, R21, 0x1, PT ;  /* 0x000000011500780c */ /* 0x000fda0003f06270 */
[----:B------:R-:W-:Y:S05]  /*4580*/  @P0 BRA `(.L_x_47) ;  /* 0x0000000000740947 */ /* 0x000fea0003800000 */
[----:B------:R-:W-:Y:S02]  /*4590*/  ISETP.GE.AND P0, PT, R21, -0x18, PT ;  /* 0xffffffe81500780c */ /* 0x000fe40003f06270 */
[----:B------:R-:W-:-:S11]  /*45a0*/  LOP3.LUT R8, R8, 0x80000000, RZ, 0xc0, !PT ;  /* 0x8000000008087812 */ /* 0x000fd600078ec0ff */
[----:B------:R-:W-:Y:S05]  /*45b0*/  @!P0 BRA `(.L_x_47) ;  /* 0x0000000000688947 */ /* 0x000fea0003800000 */
[-CC-:B------:R-:W-:Y:S01]  /*45c0*/  FFMA.RZ R9, R13, R15.reuse, R12.reuse ;  /* 0x0000000f0d097223 */ /* 0x180fe2000000c00c */
[C---:B------:R-:W-:Y:S02]  /*45d0*/  IADD3 R14, PT, PT, R21.reuse, 0x20, RZ ;  /* 0x00000020150e7810 */ /* 0x040fe40007ffe0ff */
[----:B------:R-:W-:Y:S02]  /*45e0*/  ISETP.NE.AND P2, PT, R21, RZ, PT ;  /* 0x000000ff1500720c */ /* 0x000fe40003f45270 */
[----:B------:R-:W-:Y:S01]  /*45f0*/  LOP3.LUT R11, R9, 0x7fffff, RZ, 0xc0, !PT ;  /* 0x007fffff090b7812 */ /* 0x000fe200078ec0ff */
[CCC-:B------:R-:W-:Y:S01]  /*4600*/  FFMA.RP R9, R13.reuse, R15.reuse, R12.reuse ;  /* 0x0000000f0d097223 */ /* 0x1c0fe2000000800c */
[----:B------:R-:W-:Y:S01]  /*4610*/  FFMA.RM R12, R13, R15, R12 ;  /* 0x0000000f0d0c7223 */ /* 0x000fe2000000400c */
[----:B------:R-:W-:Y:S02]  /*4620*/  ISETP.NE.AND P1, PT, R21, RZ, PT ;  /* 0x000000ff1500720c */ /* 0x000fe40003f25270 */
[----:B------:R-:W-:-:S02]  /*4630*/  LOP3.LUT R11, R11, 0x800000, RZ, 0xfc, !PT ;  /* 0x008000000b0b7812 */ /* 0x000fc400078efcff */
[----:B------:R-:W-:Y:S02]  /*4640*/  IADD3 R13, PT, PT, -R21, RZ, RZ ;  /* 0x000000ff150d7210 */ /* 0x000fe40007ffe1ff */
[----:B------:R-:W-:Y:S02]  /*4650*/  SHF.L.U32 R14, R11, R14, RZ ;  /* 0x0000000e0b0e7219 */ /* 0x000fe400000006ff */
[----:B------:R-:W-:Y:S02]  /*4660*/  FSETP.NEU.FTZ.AND P0, PT, R9, R12, PT ;  /* 0x0000000c0900720b */ /* 0x000fe40003f1d000 */
[----:B------:R-:W-:Y:S02]  /*4670*/  SEL R12, R13, RZ, P2 ;  /* 0x000000ff0d0c7207 */ /* 0x000fe40001000000 */
[----:B------:R-:W-:Y:S02]  /*4680*/  ISETP.NE.AND P1, PT, R14, RZ, P1 ;  /* 0x000000ff0e00720c */ /* 0x000fe40000f25270 */
[----:B------:R-:W-:-:S02]  /*4690*/  SHF.R.U32.HI R12, RZ, R12, R11 ;  /* 0x0000000cff0c7219 */ /* 0x000fc4000001160b */
[----:B------:R-:W-:Y:S02]  /*46a0*/  PLOP3.LUT P0, PT, P0, P1, PT, 0xf8, 0x8f ;  /* 0x00000000008f781c */ /* 0x000fe40000703f70 */
[----:B------:R-:W-:Y:S02]  /*46b0*/  SHF.R.U32.HI R14, RZ, 0x1, R12 ;  /* 0x00000001ff0e7819 */ /* 0x000fe4000001160c */
[----:B------:R-:W-:-:S04]  /*46c0*/  SEL R9, RZ, 0x1, !P0 ;  /* 0x00000001ff097807 */ /* 0x000fc80004000000 */
[----:B------:R-:W-:-:S04]  /*46d0*/  LOP3.LUT R9, R9, 0x1, R14, 0xf8, !PT ;  /* 0x0000000109097812 */ /* 0x000fc800078ef80e */
[----:B------:R-:W-:-:S04]  /*46e0*/  LOP3.LUT R9, R9, R12, RZ, 0xc0, !PT ;  /* 0x0000000c09097212 */ /* 0x000fc800078ec0ff */
[----:B------:R-:W-:-:S04]  /*46f0*/  IADD3 R9, PT, PT, R14, R9, RZ ;  /* 0x000000090e097210 */ /* 0x000fc80007ffe0ff */
[----:B------:R-:W-:Y:S01]  /*4700*/  LOP3.LUT R8, R9, R8, RZ, 0xfc, !PT ;  /* 0x0000000809087212 */ /* 0x000fe200078efcff */
[----:B------:R-:W-:Y:S06]  /*4710*/  BRA `(.L_x_47) ;  /* 0x0000000000107947 */ /* 0x000fec0003800000 */
.L_x_46:
[----:B------:R-:W-:-:S04]  /*4720*/  LOP3.LUT R8, R8, 0x80000000, RZ, 0xc0, !PT ;  /* 0x8000000008087812 */ /* 0x000fc800078ec0ff */
[----:B------:R-:W-:Y:S01]  /*4730*/  LOP3.LUT R8, R8, 0x7f800000, RZ, 0xfc, !PT ;  /* 0x7f80000008087812 */ /* 0x000fe200078efcff */
[----:B------:R-:W-:Y:S06]  /*4740*/  BRA `(.L_x_47) ;  /* 0x0000000000047947 */ /* 0x000fec0003800000 */
.L_x_45:
[----:B------:R-:W-:-:S07]  /*4750*/  LEA R8, R14, R8, 0x17 ;  /* 0x000000080e087211 */ /* 0x000fce00078eb8ff */
.L_x_47:
[----:B------:R-:W-:Y:S05]  /*4760*/  BSYNC.RECONVERGENT B2 ;  /* 0x0000000000027941 */ /* 0x000fea0003800200 */
.L_x_44:
[----:B------:R-:W-:Y:S05]  /*4770*/  BRA `(.L_x_48) ;  /* 0x0000000000207947 */ /* 0x000fea0003800000 */
.L_x_43:
[----:B------:R-:W-:-:S04]  /*4780*/  LOP3.LUT R8, R14, 0x80000000, R13, 0x48, !PT ;  /* 0x800000000e087812 */ /* 0x000fc800078e480d */
[----:B------:R-:W-:Y:S01]  /*4790*/  LOP3.LUT R8, R8, 0x7f800000, RZ, 0xfc, !PT ;  /* 0x7f80000008087812 */ /* 0x000fe200078efcff */
[----:B------:R-:W-:Y:S06]  /*47a0*/  BRA `(.L_x_48) ;  /* 0x0000000000147947 */ /* 0x000fec0003800000 */
.L_x_42:
[----:B------:R-:W-:Y:S01]  /*47b0*/  LOP3.LUT R8, R14, 0x80000000, R13, 0x48, !PT ;  /* 0x800000000e087812 */ /* 0x000fe200078e480d */
[----:B------:R-:W-:Y:S06]  /*47c0*/  BRA `(.L_x_48) ;  /* 0x00000000000c7947 */ /* 0x000fec0003800000 */
.L_x_41:
[----:B------:R-:W0:Y:S01]  /*47d0*/  MUFU.RSQ R8, -QNAN ;  /* 0xffc0000000087908 */ /* 0x000e220000001400 */
[----:B------:R-:W-:Y:S05]  /*47e0*/  BRA `(.L_x_48) ;  /* 0x0000000000047947 */ /* 0x000fea0003800000 */
.L_x_40:
[----:B------:R-:W-:-:S07]  /*47f0*/  FADD.FTZ R8, R8, R17 ;  /* 0x0000001108087221 */ /* 0x000fce0000010000 */
.L_x_48:
[----:B------:R-:W-:Y:S05]  /*4800*/  BSYNC.RECONVERGENT B1 ;  /* 0x0000000000017941 */ /* 0x000fea0003800200 */
.L_x_38:
[----:B------:R-:W-:Y:S01]  /*4810*/  HFMA2 R9, -RZ, RZ, 0, 0 ;  /* 0x00000000ff097431 */ /* 0x000fe200000001ff */
[----:B0-----:R-:W-:Y:S02]  /*4820*/  MOV R21, R8 ;  /* 0x0000000800157202 */ /* 0x001fe40000000f00 */
[----:B------:R-:W-:-:S04]  /*4830*/  MOV R8, R10 ;  /* 0x0000000a00087202 */ /* 0x000fc80000000f00 */
[----:B------:R-:W-:Y:S05]  /*4840*/  RET.REL.NODEC R8 `(_Z22flash_attention_kernelPKfS0_S0_Pfiiiif) ;  /* 0xffffffb408ec7950 */ /* 0x000fea0003c3ffff */
.L_x_49:
[----:B------:R-:W-:-:S00]  /*4850*/  BRA `(.L_x_49) ;  /* 0xfffffffc00fc7947 */ /* 0x000fc0000383ffff */
[----:B------:R-:W-:-:S00]  /*4860*/  NOP ;  /* 0x0000000000007918 */ /* 0x000fc00000000000 */
        /* <DEDUP_REMOVED lines=9> */
.L_x_87:


//--------------------- .text._Z11gelu_kernelPfm  --------------------------
	.section	.text._Z11gelu_kernelPfm,"ax",@progbits
	.align	128
        .global         _Z11gelu_kernelPfm
        .type           _Z11gelu_kernelPfm,@function
        .size           _Z11gelu_kernelPfm,(.L_x_90 - _Z11gelu_kernelPfm)
        .other          _Z11gelu_kernelPfm,@"STO_CUDA_ENTRY STV_DEFAULT"
_Z11gelu_kernelPfm:
.text._Z11gelu_kernelPfm:
[----:B------:R-:W-:Y:S01]  /*0000*/  LDC R1, c[0x0][0x37c] ;  /* 0x0000df00ff017b82 */ /* 0x000fe20000000800 */
[----:B------:R-:W0:Y:S01]  /*0010*/  S2R R0, SR_TID.X ;  /* 0x0000000000007919 */ /* 0x000e220000002100 */
[----:B------:R-:W0:Y:S02]  /*0020*/  LDCU.64 UR8, c[0x0][0x388] ;  /* 0x00007100ff0877ac */ /* 0x000e240008000a00 */
[----:B0-----:R-:W-:-:S04]  /*0030*/  ISETP.GE.U32.AND P0, PT, R0, UR8, PT ;  /* 0x0000000800007c0c */ /* 0x001fc8000bf06070 */
[----:B------:R-:W-:-:S13]  /*0040*/  ISETP.GE.U32.AND.EX P0, PT, RZ, UR9, PT, P0 ;  /* 0x00000009ff007c0c */ /* 0x000fda000bf06100 */
[----:B------:R-:W-:Y:S05]  /*0050*/  @P0 EXIT ;  /* 0x000000000000094d */ /* 0x000fea0003800000 */
[----:B------:R-:W-:Y:S01]  /*0060*/  HFMA2 R12, -RZ, RZ, 0, 0 ;  /* 0x00000000ff0c7431 */ /* 0x000fe200000001ff */
[----:B------:R-:W-:Y:S01]  /*0070*/  MOV R11, R0 ;  /* 0x00000000000b7202 */ /* 0x000fe20000000f00 */
[----:B------:R-:W0:Y:S01]  /*0080*/  LDCU UR4, c[0x0][0x360] ;  /* 0x00006c00ff0477ac */ /* 0x000e220008000800 */
[----:B------:R-:W1:Y:S01]  /*0090*/  LDCU.64 UR6, c[0x0][0x358] ;  /* 0x00006b00ff0677ac */ /* 0x000e620008000a00 */
[----:B------:R-:W2:Y:S04]  /*00a0*/  LDCU.64 UR10, c[0x0][0x380] ;  /* 0x00007000ff0a77ac */ /* 0x000ea80008000a00 */
.L_x_50:
[----:B--23--:R-:W-:-:S04]  /*00b0*/  LEA R2, P0, R11, UR10, 0x2 ;  /* 0x0000000a0b027c11 */ /* 0x00cfc8000f8010ff */
[----:B------:R-:W-:-:S05]  /*00c0*/  LEA.HI.X R3, R11, UR11, R12, 0x2, P0 ;  /* 0x0000000b0b037c11 */ /* 0x000fca00080f140c */
[----:B-1----:R-:W2:Y:S01]  /*00d0*/  LDG.E R4, desc[UR6][R2.64] ;  /* 0x0000000602047981 */ /* 0x002ea2000c1e1900 */
[----:B------:R-:W-:Y:S02]  /*00e0*/  MOV R8, 0x3c80f082 ;  /* 0x3c80f08200087802 */ /* 0x000fe40000000f00 */
[----:B------:R-:W-:Y:S01]  /*00f0*/  MOV R7, 0x3f800000 ;  /* 0x3f80000000077802 */ /* 0x000fe20000000f00 */
[----:B--2---:R-:W-:-:S04]  /*0100*/  FMUL R5, R4, 0.044714998453855514526 ;  /* 0x3d37271304057820 */ /* 0x004fc80000400000 */
[----:B------:R-:W-:-:S04]  /*0110*/  FMUL R5, R4, R5 ;  /* 0x0000000504057220 */ /* 0x000fc80000400000 */
[C---:B------:R-:W-:Y:S01]  /*0120*/  FFMA R5, R4.reuse, R5, R4 ;  /* 0x0000000504057223 */ /* 0x040fe20000000004 */
[----:B------:R-:W-:-:S03]  /*0130*/  FMUL R4, R4, 0.5 ;  /* 0x3f00000004047820 */ /* 0x000fc60000400000 */
[----:B------:R-:W-:-:S04]  /*0140*/  FMUL R5, R5, 0.79788458347320556641 ;  /* 0x3f4c422a05057820 */ /* 0x000fc80000400000 */
[C---:B------:R-:W-:Y:S01]  /*0150*/  FMUL R0, |R5|.reuse, 2.8853900432586669922 ;  /* 0x4038aa3b05007820 */ /* 0x040fe20000400200 */
[C---:B------:R-:W-:Y:S01]  /*0160*/  FMUL R9, R5.reuse, R5 ;  /* 0x0000000505097220 */ /* 0x040fe20000400000 */
[C---:B------:R-:W-:Y:S02]  /*0170*/  FSETP.GE.AND P1, PT, |R5|.reuse, 0.60000002384185791016, PT ;  /* 0x3f19999a0500780b */ /* 0x040fe40003f26200 */
[----:B------:R-:W-:Y:S01]  /*0180*/  FSETP.GE.AND P0, PT, |R5|, 9.010913848876953125, PT ;  /* 0x41102cb40500780b */ /* 0x000fe20003f06200 */
[C---:B------:R-:W-:Y:S01]  /*0190*/  FFMA R8, R9.reuse, R8, -0.052303962409496307373 ;  /* 0xbd563cae09087423 */ /* 0x040fe20000000008 */
[----:B------:R-:W1:Y:S03]  /*01a0*/  MUFU.EX2 R0, R0 ;  /* 0x0000000000007308 */ /* 0x000e660000000800 */
[----:B------:R-:W-:Y:S01]  /*01b0*/  FFMA R10, R9, R8, 0.1331529766321182251 ;  /* 0x3e085941090a7423 */ /* 0x000fe20000000008 */
[----:B-1----:R-:W-:-:S03]  /*01c0*/  FADD R6, R0, 1 ;  /* 0x3f80000000067421 */ /* 0x002fc60000000000 */
[----:B------:R-:W-:-:S04]  /*01d0*/  FFMA R0, R9, R10, -0.33332768082618713379 ;  /* 0xbeaaa9ed09007423 */ /* 0x000fc8000000000a */
[----:B------:R-:W-:Y:S01]  /*01e0*/  FFMA R0, R9, R0, RZ ;  /* 0x0000000009007223 */ /* 0x000fe200000000ff */
[----:B------:R-:W1:Y:S02]  /*01f0*/  MUFU.RCP R6, R6 ;  /* 0x0000000600067308 */ /* 0x000e640000001000 */
[----:B-1----:R-:W-:-:S05]  /*0200*/  FFMA R7, R6, -2, R7 ;  /* 0xc000000006077823 */ /* 0x002fca0000000007 */
[----:B------:R-:W-:Y:S02]  /*0210*/  FSEL R8, R7, 1, !P0 ;  /* 0x3f80000007087808 */ /* 0x000fe40004000000 */
[----:B0-----:R-:W-:Y:S02]  /*0220*/  IADD3 R11, P0, PT, R11, UR4, RZ ;  /* 0x000000040b0b7c10 */ /* 0x001fe4000ff1e0ff */
[--C-:B------:R-:W-:Y:S01]  /*0230*/  LOP3.LUT R8, R8, 0x80000000, R5.reuse, 0xb8, !PT ;  /* 0x8000000008087812 */ /* 0x100fe200078eb805 */
[----:B------:R-:W-:Y:S01]  /*0240*/  @!P1 FFMA R8, R5, R0, R5 ;  /* 0x0000000005089223 */ /* 0x000fe20000000005 */
[----:B------:R-:W-:Y:S02]  /*0250*/  IADD3.X R12, PT, PT, RZ, R12, RZ, P0, !PT ;  /* 0x0000000cff0c7210 */ /* 0x000fe400007fe4ff */
[----:B------:R-:W-:Y:S01]  /*0260*/  ISETP.GE.U32.AND P0, PT, R11, UR8, PT ;  /* 0x000000080b007c0c */ /* 0x000fe2000bf06070 */
[----:B------:R-:W-:-:S03]  /*0270*/  FADD R5, R8, 1 ;  /* 0x3f80000008057421 */ /* 0x000fc60000000000 */
[----:B------:R-:W-:Y:S01]  /*0280*/  ISETP.GE.U32.AND.EX P0, PT, R12, UR9, PT, P0 ;  /* 0x000000090c007c0c */ /* 0x000fe2000bf06100 */
[----:B------:R-:W-:-:S05]  /*0290*/  FMUL R5, R4, R5 ;  /* 0x0000000504057220 */ /* 0x000fca0000400000 */
[----:B------:R3:W-:Y:S07]  /*02a0*/  STG.E desc[UR6][R2.64], R5 ;  /* 0x0000000502007986 */ /* 0x0007ee000c101906 */
[----:B------:R-:W-:Y:S05]  /*02b0*/  @!P0 BRA `(.L_x_50) ;  /* 0xfffffffc007c8947 */ /* 0x000fea000383ffff */
[----:B------:R-:W-:Y:S05]  /*02c0*/  EXIT ;  /* 0x000000000000794d */ /* 0x000fea0003800000 */
.L_x_51:
        /* <DEDUP_REMOVED lines=11> */
.L_x_90:


//--------------------- .text._Z14softmax_kernelPfm --------------------------
	.section	.text._Z14softmax_kernelPfm,"ax",@progbits
	.align	128
        .global         _Z14softmax_kernelPfm
        .type           _Z14softmax_kernelPfm,@function
        .size           _Z14softmax_kernelPfm,(.L_x_88 - _Z14softmax_kernelPfm)
        .other          _Z14softmax_kernelPfm,@"STO_CUDA_ENTRY STV_DEFAULT"
_Z14softmax_kernelPfm:
.text._Z14softmax_kernelPfm:
[----:B------:R-:W-:Y:S01]  /*0000*/  LDC R1, c[0x0][0x37c] ;  /* 0x0000df00ff017b82 */ /* 0x000fe20000000800 */
[----:B------:R-:W0:Y:S01]  /*0010*/  S2R R0, SR_TID.X ;  /* 0x0000000000007919 */ /* 0x000e220000002100 */
[----:B------:R-:W1:Y:S01]  /*0020*/  LDCU.64 UR12, c[0x0][0x358] ;  /* 0x00006b00ff0c77ac */ /* 0x000e620008000a00 */
[----:B------:R-:W-:Y:S01]  /*0030*/  BSSY.RECONVERGENT B0, `(.L_x_52) ;  /* 0x000011f000007945 */ /* 0x000fe20003800200 */
[----:B0-----:R-:W-:-:S13]  /*0040*/  ISETP.NE.AND P0, PT, R0, RZ, PT ;  /* 0x000000ff0000720c */ /* 0x001fda0003f05270 */
[----:B-1----:R-:W-:Y:S05]  /*0050*/  @P0 BRA `(.L_x_53) ;  /* 0x0000001000700947 */ /* 0x002fea0003800000 */
[----:B------:R-:W0:Y:S01]  /*0060*/  LDC.64 R2, c[0x0][0x380] ;  /* 0x0000e000ff027b82 */ /* 0x000e220000000a00 */
[----:B------:R-:W1:Y:S01]  /*0070*/  LDCU.64 UR8, c[0x0][0x388] ;  /* 0x00007100ff0877ac */ /* 0x000e620008000a00 */
[----:B0-----:R-:W2:Y:S06]  /*0080*/  LDG.E R4, desc[UR12][R2.64] ;  /* 0x0000000c02047981 */ /* 0x001eac000c1e1900 */
[----:B------:R-:W0:Y:S01]  /*0090*/  S2UR UR5, SR_CgaCtaId ;  /* 0x00000000000579c3 */ /* 0x000e220000008800 */
[----:B------:R-:W-:Y:S01]  /*00a0*/  UMOV UR4, 0x400 ;  /* 0x0000040000047882 */ /* 0x000fe20000000000 */
[----:B-1----:R-:W-:-:S04]  /*00b0*/  UISETP.GE.U32.AND UP0, UPT, UR8, 0x2, UPT ;  /* 0x000000020800788c */ /* 0x002fc8000bf06070 */
[----:B------:R-:W-:Y:S02]  /*00c0*/  UISETP.GE.U32.AND.EX UP0, UPT, UR9, URZ, UPT, UP0 ;  /* 0x000000ff0900728c */ /* 0x000fe4000bf06100 */
[----:B0-----:R-:W-:-:S09]  /*00d0*/  ULEA UR4, UR5, UR4, 0x18 ;  /* 0x0000000405047291 */ /* 0x001fd2000f8ec0ff */
[----:B--2---:R0:W-:Y:S01]  /*00e0*/  STS [UR4], R4 ;  /* 0x00000004ff007988 */ /* 0x0041e20008000804 */
[----:B------:R-:W-:Y:S05]  /*00f0*/  BRA.U !UP0, `(.L_x_53) ;  /* 0x0000001108487547 */ /* 0x000fea000b800000 */
[----:B------:R-:W-:Y:S02]  /*0100*/  UIADD3 UR4, UP0, UPT, UR8, -0x2, URZ ;  /* 0xfffffffe08047890 */ /* 0x000fe4000ff1e0ff */
[----:B------:R-:W-:Y:S02]  /*0110*/  UIADD3 UR7, UP2, UPT, UR8, -0x1, URZ ;  /* 0xffffffff08077890 */ /* 0x000fe4000ff5e0ff */
[----:B------:R-:W-:Y:S02]  /*0120*/  UIADD3.X UR5, UPT, UPT, UR9, -0x1, URZ, UP0, !UPT ;  /* 0xffffffff09057890 */ /* 0x000fe400087fe4ff */
[----:B------:R-:W-:Y:S02]  /*0130*/  UISETP.GE.U32.AND UP0, UPT, UR4, 0xf, UPT ;  /* 0x0000000f0400788c */ /* 0x000fe4000bf06070 */
[----:B------:R-:W-:Y:S02]  /*0140*/  ULOP3.LUT UR11, UR7, 0xf, URZ, 0xc0, !UPT ;  /* 0x0000000f070b7892 */ /* 0x000fe4000f8ec0ff */
[----:B------:R-:W-:-:S02]  /*0150*/  UISETP.GE.U32.AND.EX UP0, UPT, UR5, URZ, UPT, UP0 ;  /* 0x000000ff0500728c */ /* 0x000fc4000bf06100 */
[----:B------:R-:W-:Y:S02]  /*0160*/  UISETP.NE.U32.AND UP1, UPT, UR11, URZ, UPT ;  /* 0x000000ff0b00728c */ /* 0x000fe4000bf25070 */
[----:B------:R-:W-:Y:S02]  /*0170*/  UIADD3.X UR6, UPT, UPT, UR9, -0x1, URZ, UP2, !UPT ;  /* 0xffffffff09067890 */ /* 0x000fe400097fe4ff */
[----:B------:R-:W-:Y:S01]  /*0180*/  UISETP.NE.AND.EX UP1, UPT, URZ, URZ, UPT, UP1 ;  /* 0x000000ffff00728c */ /* 0x000fe2000bf25310 */
[----:B------:R-:W-:Y:S01]  /*0190*/  UMOV UR8, 0x1 ;  /* 0x0000000100087882 */ /* 0x000fe20000000000 */
[----:B------:R-:W-:Y:S01]  /*01a0*/  UMOV UR5, URZ ;  /* 0x000000ff00057c82 */ /* 0x000fe20008000000 */
[----:B------:R-:W-:Y:S08]  /*01b0*/  BRA.U !UP0, `(.L_x_54) ;  /* 0x0000000908047547 */ /* 0x000ff0000b800000 */
[----:B------:R-:W1:Y:S01]  /*01c0*/  LDCU.64 UR4, c[0x0][0x380] ;  /* 0x00007000ff0477ac */ /* 0x000e620008000a00 */
[----:B------:R-:W-:Y:S01]  /*01d0*/  ULOP3.LUT UR10, UR7, 0xfffffff0, URZ, 0xc0, !UPT ;  /* 0xfffffff0070a7892 */ /* 0x000fe2000f8ec0ff */
[----:B------:R-:W-:Y:S01]  /*01e0*/  UMOV UR8, 0x1 ;  /* 0x0000000100087882 */ /* 0x000fe20000000000 */
[----:B-1----:R-:W-:-:S04]  /*01f0*/  UIADD3 UR4, UP0, UPT, UR4, 0x20, URZ ;  /* 0x0000002004047890 */ /* 0x002fc8000ff1e0ff */
[----:B------:R-:W-:Y:S02]  /*0200*/  UIADD3.X UR5, UPT, UPT, URZ, UR5, URZ, UP0, !UPT ;  /* 0x00000005ff057290 */ /* 0x000fe400087fe4ff */
[----:B------:R-:W-:-:S04]  /*0210*/  IMAD.U32 R2, RZ, RZ, UR4 ;  /* 0x00000004ff027e24 */ /* 0x000fc8000f8e00ff */
[----:B------:R-:W-:Y:S01]  /*0220*/  IMAD.U32 R3, RZ, RZ, UR5 ;  /* 0x00000005ff037e24 */ /* 0x000fe2000f8e00ff */
[----:B------:R-:W-:-:S06]  /*0230*/  UMOV UR5, URZ ;  /* 0x000000ff00057c82 */ /* 0x000fcc0008000000 */
.L_x_55:
[----:B--2---:R-:W2:Y:S04]  /*0240*/  LDG.E R8, desc[UR12][R2.64+-0x1c] ;  /* 0xffffe40c02087981 */ /* 0x004ea8000c1e1900 */
[----:B------:R-:W3:Y:S04]  /*0250*/  LDG.E R10, desc[UR12][R2.64+-0x18] ;  /* 0xffffe80c020a7981 */ /* 0x000ee8000c1e1900 */
[----:B------:R-:W4:Y:S04]  /*0260*/  LDG.E R6, desc[UR12][R2.64+-0x14] ;  /* 0xffffec0c02067981 */ /* 0x000f28000c1e1900 */
[----:B------:R-:W5:Y:S04]  /*0270*/  LDG.E R29, desc[UR12][R2.64+-0x10] ;  /* 0xfffff00c021d7981 */ /* 0x000f68000c1e1900 */
        /* <DEDUP_REMOVED lines=11> */
[----:B------:R-:W5:Y:S01]  /*0330*/  LDG.E R5, desc[UR12][R2.64+0x20] ;  /* 0x0000200c02057981 */ /* 0x000f62000c1e1900 */
[----:B------:R-:W-:-:S04]  /*0340*/  UIADD3 UR8, UP0, UPT, UR8, 0x10, URZ ;  /* 0x0000001008087890 */ /* 0x000fc8000ff1e0ff */
[----:B------:R-:W-:Y:S02]  /*0350*/  UIADD3.X UR5, UPT, UPT, URZ, UR5, URZ, UP0, !UPT ;  /* 0x00000005ff057290 */ /* 0x000fe400087fe4ff */
[----:B------:R-:W-:-:S04]  /*0360*/  UIADD3 UR4, UP0, UPT, UR8, -UR10, URZ ;  /* 0x8000000a08047290 */ /* 0x000fc8000ff1e0ff */
[----:B------:R-:W-:Y:S02]  /*0370*/  UIADD3.X UR9, UPT, UPT, UR5, ~UR6, URZ, UP0, !UPT ;  /* 0x8000000605097290 */ /* 0x000fe400087fe4ff */
[----:B------:R-:W-:-:S04]  /*0380*/  UISETP.NE.U32.AND UP0, UPT, UR4, 0x1, UPT ;  /* 0x000000010400788c */ /* 0x000fc8000bf05070 */
[----:B------:R-:W-:Y:S01]  /*0390*/  UISETP.NE.AND.EX UP0, UPT, UR9, URZ, UPT, UP0 ;  /* 0x000000ff0900728c */ /* 0x000fe2000bf05300 */
[----:B--2---:R-:W-:-:S13]  /*03a0*/  FSETP.GT.AND P2, PT, R8, R4, PT ;  /* 0x000000040800720b */ /* 0x004fda0003f44000 */
[----:B0-----:R-:W-:Y:S01]  /*03b0*/  @P2 MOV R4, R8 ;  /* 0x0000000800042202 */ /* 0x001fe20000000f00 */
[----:B------:R-:W0:Y:S01]  /*03c0*/  @P2 S2R R14, SR_CgaCtaId ;  /* 0x00000000000e2919 */ /* 0x000e220000008800 */
[----:B------:R-:W-:Y:S02]  /*03d0*/  @P2 MOV R12, 0x400 ;  /* 0x00000400000c2802 */ /* 0x000fe40000000f00 */
[----:B---3--:R-:W-:-:S13]  /*03e0*/  FSETP.GT.AND P3, PT, R10, R4, PT ;  /* 0x000000040a00720b */ /* 0x008fda0003f64000 */
[----:B------:R-:W-:Y:S01]  /*03f0*/  @P3 IMAD.MOV.U32 R4, RZ, RZ, R10 ;  /* 0x000000ffff043224 */ /* 0x000fe200078e000a */
[----:B------:R-:W1:Y:S04]  /*0400*/  @P3 S2R R16, SR_CgaCtaId ;  /* 0x0000000000103919 */ /* 0x000e680000008800 */
[----:B----4-:R-:W-:Y:S02]  /*0410*/  FSETP.GT.AND P4, PT, R6, R4, PT ;  /* 0x000000040600720b */ /* 0x010fe40003f84000 */
[----:B0-----:R-:W-:-:S11]  /*0420*/  @P2 LEA R12, R14, R12, 0x18 ;  /* 0x0000000c0e0c2211 */ /* 0x001fd600078ec0ff */
[----:B------:R-:W-:Y:S01]  /*0430*/  @P4 IMAD.MOV.U32 R4, RZ, RZ, R6 ;  /* 0x000000ffff044224 */ /* 0x000fe200078e0006 */
[----:B------:R-:W0:Y:S01]  /*0440*/  @P4 S2R R18, SR_CgaCtaId ;  /* 0x0000000000124919 */ /* 0x000e220000008800 */
[----:B------:R-:W-:-:S03]  /*0450*/  @P3 MOV R14, 0x400 ;  /* 0x00000400000e3802 */ /* 0x000fc60000000f00 */
[----:B-----5:R-:W-:Y:S01]  /*0460*/  FSETP.GT.AND P5, PT, R29, R4, PT ;  /* 0x000000041d00720b */ /* 0x020fe20003fa4000 */
[----:B------:R2:W-:Y:S01]  /*0470*/  @P2 STS [R12], R8 ;  /* 0x000000080c002388 */ /* 0x0005e20000000800 */
[----:B-1----:R-:W-:Y:S02]  /*0480*/  @P3 LEA R14, R16, R14, 0x18 ;  /* 0x0000000e100e3211 */ /* 0x002fe400078ec0ff */
[----:B------:R-:W-:-:S09]  /*0490*/  @P4 MOV R16, 0x400 ;  /* 0x0000040000104802 */ /* 0x000fd20000000f00 */
[----:B------:R-:W1:Y:S01]  /*04a0*/  @P5 S2R R20, SR_CgaCtaId ;  /* 0x0000000000145919 */ /* 0x000e620000008800 */
[----:B------:R-:W-:Y:S02]  /*04b0*/  @P5 MOV R4, R29 ;  /* 0x0000001d00045202 */ /* 0x000fe40000000f00 */
[----:B--2---:R-:W-:Y:S01]  /*04c0*/  @P5 MOV R8, 0x400 ;  /* 0x0000040000085802 */ /* 0x004fe20000000f00 */
[----:B------:R2:W-:Y:S01]  /*04d0*/  @P3 STS [R14], R10 ;  /* 0x0000000a0e003388 */ /* 0x0005e20000000800 */
[----:B------:R-:W-:Y:S02]  /*04e0*/  FSETP.GT.AND P6, PT, R27, R4, PT ;  /* 0x000000041b00720b */ /* 0x000fe40003fc4000 */
[----:B0-----:R-:W-:-:S11]  /*04f0*/  @P4 LEA R16, R18, R16, 0x18 ;  /* 0x0000001012104211 */ /* 0x001fd600078ec0ff */
[----:B------:R-:W-:Y:S01]  /*0500*/  @P6 IMAD.MOV.U32 R4, RZ, RZ, R27 ;  /* 0x000000ffff046224 */ /* 0x000fe200078e001b */
[----:B------:R-:W0:Y:S01]  /*0510*/  @P6 S2R R18, SR_CgaCtaId ;  /* 0x0000000000126919 */ /* 0x000e220000008800 */
[----:B--2---:R-:W-:-:S03]  /*0520*/  @P6 MOV R10, 0x400 ;  /* 0x00000400000a6802 */ /* 0x004fc60000000f00 */
[----:B------:R-:W-:Y:S01]  /*0530*/  FSETP.GT.AND P0, PT, R25, R4, PT ;  /* 0x000000041900720b */ /* 0x000fe20003f04000 */
[----:B------:R2:W-:Y:S01]  /*0540*/  @P4 STS [R16], R6 ;  /* 0x0000000610004388 */ /* 0x0005e20000000800 */
[----:B-1----:R-:W-:-:S11]  /*0550*/  @P5 LEA R8, R20, R8, 0x18 ;  /* 0x0000000814085211 */ /* 0x002fd600078ec0ff */
[----:B------:R-:W-:Y:S01]  /*0560*/  @P0 IMAD.MOV.U32 R4, RZ, RZ, R25 ;  /* 0x000000ffff040224 */ /* 0x000fe200078e0019 */
[----:B------:R-:W1:Y:S01]  /*0570*/  @P0 S2R R12, SR_CgaCtaId ;  /* 0x00000000000c0919 */ /* 0x000e620000008800 */
[----:B--2---:R-:W-:-:S03]  /*0580*/  @P0 MOV R6, 0x400 ;  /* 0x0000040000060802 */ /* 0x004fc60000000f00 */
[----:B------:R-:W-:Y:S01]  /*0590*/  FSETP.GT.AND P1, PT, R21, R4, PT ;  /* 0x000000041500720b */ /* 0x000fe20003f24000 */
[----:B------:R2:W-:Y:S01]  /*05a0*/  @P5 STS [R8], R29 ;  /* 0x0000001d08005388 */ /* 0x0005e20000000800 */
[----:B0-----:R-:W-:-:S11]  /*05b0*/  @P6 LEA R10, R18, R10, 0x18 ;  /* 0x0000000a120a6211 */ /* 0x001fd600078ec0ff */
[----:B------:R-:W-:Y:S01]  /*05c0*/  @P1 MOV R4, R21 ;  /* 0x0000001500041202 */ /* 0x000fe20000000f00 */
[----:B------:R-:W0:Y:S01]  /*05d0*/  @P1 S2R R14, SR_CgaCtaId ;  /* 0x00000000000e1919 */ /* 0x000e220000008800 */
[----:B--2---:R-:W-:Y:S02]  /*05e0*/  @P1 MOV R8, 0x400 ;  /* 0x0000040000081802 */ /* 0x004fe40000000f00 */
        /* <DEDUP_REMOVED lines=9> */
[----:B------:R-:W-:Y:S01]  /*0680*/  @P3 IMAD.MOV.U32 R4, RZ, RZ, R19 ;  /* 0x000000ffff043224 */ /* 0x000fe200078e0013 */
[----:B------:R-:W0:Y:S01]  /*0690*/  @P3 S2R R29, SR_CgaCtaId ;  /* 0x00000000001d3919 */ /* 0x000e220000008800 */
[----:B--2---:R-:W-:-:S03]  /*06a0*/  @P3 MOV R6, 0x400 ;  /* 0x0000040000063802 */ /* 0x004fc60000000f00 */
[----:B------:R-:W-:Y:S01]  /*06b0*/  FSETP.GT.AND P4, PT, R13, R4, PT ;  /* 0x000000040d00720b */ /* 0x000fe20003f84000 */
[----:B------:R2:W-:Y:S01]  /*06c0*/  @P1 STS [R8], R21 ;  /* 0x0000001508001388 */ /* 0x0005e20000000800 */
[----:B-1----:R-:W-:-:S11]  /*06d0*/  @P2 LEA R10, R12, R10, 0x18 ;  /* 0x0000000a0c0a2211 */ /* 0x002fd600078ec0ff */
[----:B------:R-:W-:Y:S01]  /*06e0*/  @P4 MOV R4, R13 ;  /* 0x0000000d00044202 */ /* 0x000fe20000000f00 */
[----:B------:R-:W1:Y:S03]  /*06f0*/  @P4 S2R R25, SR_CgaCtaId ;  /* 0x0000000000194919 */ /* 0x000e660000008800 */
[----:B------:R-:W-:Y:S01]  /*0700*/  FSETP.GT.AND P5, PT, R17, R4, PT ;  /* 0x000000041100720b */ /* 0x000fe20003fa4000 */
[----:B------:R3:W-:Y:S01]  /*0710*/  @P2 STS [R10], R23 ;  /* 0x000000170a002388 */ /* 0x0007e20000000800 */
[----:B0-----:R-:W-:-:S11]  /*0720*/  @P3 LEA R12, R29, R6, 0x18 ;  /* 0x000000061d0c3211 */ /* 0x001fd600078ec0ff */
[----:B------:R-:W-:Y:S01]  /*0730*/  @P5 IMAD.MOV.U32 R4, RZ, RZ, R17 ;  /* 0x000000ffff045224 */ /* 0x000fe200078e0011 */
[----:B--2---:R-:W0:Y:S01]  /*0740*/  @P5 S2R R21, SR_CgaCtaId ;  /* 0x0000000000155919 */ /* 0x004e220000008800 */
[----:B---3--:R-:W-:Y:S02]  /*0750*/  @P4 MOV R10, 0x400 ;  /* 0x00000400000a4802 */ /* 0x008fe40000000f00 */
[----:B------:R-:W-:Y:S01]  /*0760*/  @P5 MOV R14, 0x400 ;  /* 0x00000400000e5802 */ /* 0x000fe20000000f00 */
[----:B------:R2:W-:Y:S01]  /*0770*/  @P3 STS [R12], R19 ;  /* 0x000000130c003388 */ /* 0x0005e20000000800 */
[----:B------:R-:W-:Y:S02]  /*0780*/  FSETP.GT.AND P6, PT, R7, R4, PT ;  /* 0x000000040700720b */ /* 0x000fe40003fc4000 */
        /* <DEDUP_REMOVED lines=9> */
[----:B------:R-:W-:Y:S02]  /*0820*/  @P0 MOV R16, 0x400 ;  /* 0x0000040000100802 */ /* 0x000fe40000000f00 */
[----:B------:R-:W-:Y:S01]  /*0830*/  FSETP.GT.AND P1, PT, R11, R4, PT ;  /* 0x000000040b00720b */ /* 0x000fe20003f24000 */
[----:B------:R2:W-:Y:S01]  /*0840*/  @P5 STS [R14], R17 ;  /* 0x000000110e005388 */ /* 0x0005e20000000800 */
[----:B-1----:R-:W-:-:S11]  /*0850*/  @P6 LEA R12, R27, R12, 0x18 ;  /* 0x0000000c1b0c6211 */ /* 0x002fd600078ec0ff */
[----:B------:R-:W-:Y:S01]  /*0860*/  @P1 IMAD.MOV.U32 R4, RZ, RZ, R11 ;  /* 0x000000ffff041224 */ /* 0x000fe200078e000b */
[----:B------:R-:W1:Y:S01]  /*0870*/  @P1 S2R R23, SR_CgaCtaId ;  /* 0x0000000000171919 */ /* 0x000e620000008800 */
[----:B------:R-:W-:-:S03]  /*0880*/  @P1 MOV R18, 0x400 ;  /* 0x0000040000121802 */ /* 0x000fc60000000f00 */
[----:B------:R-:W-:Y:S01]  /*0890*/  FSETP.GT.AND P2, PT, R9, R4, PT ;  /* 0x000000040900720b */ /* 0x000fe20003f44000 */
[----:B------:R2:W-:Y:S01]  /*08a0*/  @P6 STS [R12], R7 ;  /* 0x000000070c006388 */ /* 0x0005e20000000800 */
[----:B0-----:R-:W-:-:S11]  /*08b0*/  @P0 LEA R16, R29, R16, 0x18 ;  /* 0x000000101d100211 */ /* 0x001fd600078ec0ff */
[----:B------:R-:W-:Y:S01]  /*08c0*/  @P2 IMAD.MOV.U32 R4, RZ, RZ, R9 ;  /* 0x000000ffff042224 */ /* 0x000fe200078e0009 */
[----:B------:R-:W0:Y:S01]  /*08d0*/  @P2 S2R R8, SR_CgaCtaId ;  /* 0x0000000000082919 */ /* 0x000e220000008800 */
[----:B------:R-:W-:-:S03]  /*08e0*/  @P2 MOV R19, 0x400 ;  /* 0x0000040000132802 */ /* 0x000fc60000000f00 */
[----:B------:R-:W-:Y:S01]  /*08f0*/  FSETP.GT.AND P3, PT, R5, R4, PT ;  /* 0x000000040500720b */ /* 0x000fe20003f64000 */
[----:B------:R2:W-:Y:S01]  /*0900*/  @P0 STS [R16], R15 ;  /* 0x0000000f10000388 */ /* 0x0005e20000000800 */
[----:B------:R-:W-:-:S04]  /*0910*/  IADD3 R2, P0, PT, R2, 0x40, RZ ;  /* 0x0000004002027810 */ /* 0x000fc80007f1e0ff */
[----:B------:R-:W-:Y:S02]  /*0920*/  IADD3.X R3, PT, PT, RZ, R3, RZ, P0, !PT ;  /* 0x00000003ff037210 */ /* 0x000fe400007fe4ff */
[----:B-1----:R-:W-:-:S05]  /*0930*/  @P1 LEA R18, R23, R18, 0x18 ;  /* 0x0000001217121211 */ /* 0x002fca00078ec0ff */
[----:B------:R-:W1:Y:S01]  /*0940*/  @P3 S2R R6, SR_CgaCtaId ;  /* 0x0000000000063919 */ /* 0x000e620000008800 */
[----:B------:R-:W-:Y:S01]  /*0950*/  @P3 MOV R21, 0x400 ;  /* 0x0000040000153802 */ /* 0x000fe20000000f00 */
[----:B------:R-:W-:Y:S01]  /*0960*/  @P3 IMAD.MOV.U32 R4, RZ, RZ, R5 ;  /* 0x000000ffff043224 */ /* 0x000fe200078e0005 */
[----:B------:R2:W-:Y:S01]  /*0970*/  @P1 STS [R18], R11 ;  /* 0x0000000b12001388 */ /* 0x0005e20000000800 */
[----:B0-----:R-:W-:-:S05]  /*0980*/  @P2 LEA R8, R8, R19, 0x18 ;  /* 0x0000001308082211 */ /* 0x001fca00078ec0ff */
[----:B------:R2:W-:Y:S01]  /*0990*/  @P2 STS [R8], R9 ;  /* 0x0000000908002388 */ /* 0x0005e20000000800 */
[----:B-1----:R-:W-:-:S05]  /*09a0*/  @P3 LEA R6, R6, R21, 0x18 ;  /* 0x0000001506063211 */ /* 0x002fca00078ec0ff */
[----:B------:R2:W-:Y:S01]  /*09b0*/  @P3 STS [R6], R5 ;  /* 0x0000000506003388 */ /* 0x0005e20000000800 */
[----:B------:R-:W-:Y:S05]  /*09c0*/  BRA.U UP0, `(.L_x_55) ;  /* 0xfffffff9001c7547 */ /* 0x000fea000b83ffff */
.L_x_54:
[----:B------:R-:W-:Y:S05]  /*09d0*/  BRA.U !UP1, `(.L_x_53) ;  /* 0x0000000909107547 */ /* 0x000fea000b800000 */
[----:B------:R-:W-:Y:S02]  /*09e0*/  UISETP.GE.U32.AND UP1, UPT, UR11, 0x8, UPT ;  /* 0x000000080b00788c */ /* 0x000fe4000bf26070 */
[----:B------:R-:W-:Y:S02]  /*09f0*/  ULOP3.LUT UR9, UR7, 0x7, URZ, 0xc0, !UPT ;  /* 0x0000000707097892 */ /* 0x000fe4000f8ec0ff */
[----:B------:R-:W-:Y:S02]  /*0a00*/  UISETP.GE.U32.AND.EX UP1, UPT, URZ, URZ, UPT, UP1 ;  /* 0x000000ffff00728c */ /* 0x000fe4000bf26110 */
[----:B------:R-:W-:-:S04]  /*0a10*/  UISETP.NE.U32.AND UP0, UPT, UR9, URZ, UPT ;  /* 0x000000ff0900728c */ /* 0x000fc8000bf05070 */
[----:B------:R-:W-:-:S03]  /*0a20*/  UISETP.NE.AND.EX UP0, UPT, URZ, URZ, UPT, UP0 ;  /* 0x000000ffff00728c */ /* 0x000fc6000bf05300 */
[----:B------:R-:W-:Y:S08]  /*0a30*/  BRA.U !UP1, `(.L_x_56) ;  /* 0x0000000109fc7547 */ /* 0x000ff0000b800000 */
[----:B------:R-:W1:Y:S02]  /*0a40*/  LDCU.64 UR10, c[0x0][0x380] ;  /* 0x00007000ff0a77ac */ /* 0x000e640008000a00 */
[----:B-1----:R-:W-:-:S04]  /*0a50*/  ULEA UR4, UP1, UR8, UR10, 0x2 ;  /* 0x0000000a08047291 */ /* 0x002fc8000f8210ff */
[----:B------:R-:W-:Y:S02]  /*0a60*/  ULEA.HI.X UR6, UR8, UR11, UR5, 0x2, UP1 ;  /* 0x0000000b08067291 */ /* 0x000fe400088f1405 */
[----:B--2---:R-:W-:-:S04]  /*0a70*/  IMAD.U32 R12, RZ, RZ, UR4 ;  /* 0x00000004ff0c7e24 */ /* 0x004fc8000f8e00ff */
[----:B------:R-:W-:-:S05]  /*0a80*/  MOV R13, UR6 ;  /* 0x00000006000d7c02 */ /* 0x000fca0008000f00 */
[----:B------:R-:W2:Y:S04]  /*0a90*/  LDG.E R15, desc[UR12][R12.64] ;  /* 0x0000000c0c0f7981 */ /* 0x000ea8000c1e1900 */
[----:B------:R-:W3:Y:S04]  /*0aa0*/  LDG.E R17, desc[UR12][R12.64+0x4] ;  /* 0x0000040c0c117981 */ /* 0x000ee8000c1e1900 */
[----:B------:R-:W4:Y:S04]  /*0ab0*/  LDG.E R19, desc[UR12][R12.64+0x8] ;  /* 0x0000080c0c137981 */ /* 0x000f28000c1e1900 */
[----:B------:R-:W5:Y:S04]  /*0ac0*/  LDG.E R9, desc[UR12][R12.64+0xc] ;  /* 0x00000c0c0c097981 */ /* 0x000f68000c1e1900 */
[----:B------:R-:W5:Y:S04]  /*0ad0*/  LDG.E R7, desc[UR12][R12.64+0x10] ;  /* 0x0000100c0c077981 */ /* 0x000f68000c1e1900 */
[----:B------:R-:W5:Y:S04]  /*0ae0*/  LDG.E R5, desc[UR12][R12.64+0x14] ;  /* 0x0000140c0c057981 */ /* 0x000f68000c1e1900 */
[----:B------:R-:W5:Y:S04]  /*0af0*/  LDG.E R3, desc[UR12][R12.64+0x18] ;  /* 0x0000180c0c037981 */ /* 0x000f68000c1e1900 */
[----:B------:R1:W5:Y:S01]  /*0b00*/  LDG.E R11, desc[UR12][R12.64+0x1c] ;  /* 0x00001c0c0c0b7981 */ /* 0x000362000c1e1900 */
[----:B------:R-:W-:-:S04]  /*0b10*/  UIADD3 UR8, UP1, UPT, UR8, 0x8, URZ ;  /* 0x0000000808087890 */ /* 0x000fc8000ff3e0ff */
[----:B------:R-:W-:Y:S01]  /*0b20*/  UIADD3.X UR5, UPT, UPT, URZ, UR5, URZ, UP1, !UPT ;  /* 0x00000005ff057290 */ /* 0x000fe20008ffe4ff */
[----:B--2---:R-:W-:-:S13]  /*0b30*/  FSETP.GT.AND P6, PT, R15, R4, PT ;  /* 0x000000040f00720b */ /* 0x004fda0003fc4000 */
[----:B0-----:R-:W-:Y:S01]  /*0b40*/  @P6 IMAD.MOV.U32 R4, RZ, RZ, R15 ;  /* 0x000000ffff046224 */ /* 0x001fe200078e000f */
[----:B------:R-:W0:Y:S01]  /*0b50*/  @P6 S2R R21, SR_CgaCtaId ;  /* 0x0000000000156919 */ /* 0x000e220000008800 */
[----:B------:R-:W-:-:S03]  /*0b60*/  @P6 MOV R2, 0x400 ;  /* 0x0000040000026802 */ /* 0x000fc60000000f00 */
[----:B---3--:R-:W-:-:S13]  /*0b70*/  FSETP.GT.AND P5, PT, R17, R4, PT ;  /* 0x000000041100720b */ /* 0x008fda0003fa4000 */
[----:B------:R-:W-:Y:S01]  /*0b80*/  @P5 IMAD.MOV.U32 R4, RZ, RZ, R17 ;  /* 0x000000ffff045224 */ /* 0x000fe200078e0011 */
[----:B-1----:R-:W1:Y:S01]  /*0b90*/  @P5 S2R R13, SR_CgaCtaId ;  /* 0x00000000000d5919 */ /* 0x002e620000008800 */
[----:B------:R-:W-:-:S03]  /*0ba0*/  @P5 MOV R6, 0x400 ;  /* 0x0000040000065802 */ /* 0x000fc60000000f00 */
[----:B----4-:R-:W-:Y:S02]  /*0bb0*/  FSETP.GT.AND P4, PT, R19, R4, PT ;  /* 0x000000041300720b */ /* 0x010fe40003f84000 */
[----:B0-----:R-:W-:-:S11]  /*0bc0*/  @P6 LEA R2, R21, R2, 0x18 ;  /* 0x0000000215026211 */ /* 0x001fd600078ec0ff */
[----:B------:R-:W-:Y:S01]  /*0bd0*/  @P4 MOV R4, R19 ;  /* 0x0000001300044202 */ /* 0x000fe20000000f00 */
[----:B------:R-:W0:Y:S01]  /*0be0*/  @P4 S2R R21, SR_CgaCtaId ;  /* 0x0000000000154919 */ /* 0x000e220000008800 */
[----:B------:R-:W-:Y:S02]  /*0bf0*/  @P4 MOV R8, 0x400 ;  /* 0x0000040000084802 */ /* 0x000fe40000000f00 */
[----:B-----5:R-:W-:Y:S01]  /*0c00*/  FSETP.GT.AND P3, PT, R9, R4, PT ;  /* 0x000000040900720b */ /* 0x020fe20003f64000 */
        /* <DEDUP_REMOVED lines=13> */
[----:B-1----:R-:W-:-:S11]  /*0ce0*/  @P3 LEA R2, R23, R2, 0x18 ;  /* 0x0000000217023211 */ /* 0x002fd600078ec0ff */
[----:B------:R-:W-:Y:S01]  /*0cf0*/  @P1 MOV R4, R5 ;  /* 0x0000000500041202 */ /* 0x000fe20000000f00 */
[----:B------:R-:W1:Y:S01]  /*0d00*/  @P1 S2R R27, SR_CgaCtaId ;  /* 0x00000000001b1919 */ /* 0x000e620000008800 */
[----:B------:R-:W-:Y:S02]  /*0d10*/  @P1 MOV R12, 0x400 ;  /* 0x00000400000c1802 */ /* 0x000fe40000000f00 */
        /* <DEDUP_REMOVED lines=9> */
[----:B------:R-:W1:Y:S01]  /*0db0*/  @P6 S2R R16, SR_CgaCtaId ;  /* 0x0000000000106919 */ /* 0x000e620000008800 */
[----:B------:R-:W-:Y:S01]  /*0dc0*/  @P6 MOV R15, 0x400 ;  /* 0x00000400000f6802 */ /* 0x000fe20000000f00 */
[----:B------:R-:W-:Y:S01]  /*0dd0*/  @P6 IMAD.MOV.U32 R4, RZ, RZ, R11 ;  /* 0x000000ffff046224 */ /* 0x000fe200078e000b */
[----:B------:R3:W-:Y:S01]  /*0de0*/  @P1 STS [R12], R5 ;  /* 0x000000050c001388 */ /* 0x0007e20000000800 */
[----:B0-----:R-:W-:-:S05]  /*0df0*/  @P0 LEA R14, R14, R13, 0x18 ;  /* 0x0000000d0e0e0211 */ /* 0x001fca00078ec0ff */
[----:B------:R3:W-:Y:S01]  /*0e00*/  @P0 STS [R14], R3 ;  /* 0x000000030e000388 */ /* 0x0007e20000000800 */
[----:B-1----:R-:W-:-:S05]  /*0e10*/  @P6 LEA R16, R16, R15, 0x18 ;  /* 0x0000000f10106211 */ /* 0x002fca00078ec0ff */
[----:B------:R3:W-:Y:S02]  /*0e20*/  @P6 STS [R16], R11 ;  /* 0x0000000b10006388 */ /* 0x0007e40000000800 */
.L_x_56:
[----:B------:R-:W-:Y:S05]  /*0e30*/  BRA.U !UP0, `(.L_x_53) ;  /* 0x0000000108f87547 */ /* 0x000fea000b800000 */
[----:B------:R-:W-:Y:S02]  /*0e40*/  UISETP.GE.U32.AND UP1, UPT, UR9, 0x4, UPT ;  /* 0x000000040900788c */ /* 0x000fe4000bf26070 */
[----:B------:R-:W-:Y:S02]  /*0e50*/  ULOP3.LUT UR7, UR7, 0x3, URZ, 0xc0, !UPT ;  /* 0x0000000307077892 */ /* 0x000fe4000f8ec0ff */
[----:B------:R-:W-:Y:S02]  /*0e60*/  UISETP.GE.U32.AND.EX UP1, UPT, URZ, URZ, UPT, UP1 ;  /* 0x000000ffff00728c */ /* 0x000fe4000bf26110 */
[----:B------:R-:W-:Y:S01]  /*0e70*/  UISETP.NE.U32.AND UP0, UPT, UR7, URZ, UPT ;  /* 0x000000ff0700728c */ /* 0x000fe2000bf05070 */
[----:B------:R-:W-:-:S03]  /*0e80*/  UMOV UR4, URZ ;  /* 0x000000ff00047c82 */ /* 0x000fc60008000000 */
[----:B------:R-:W-:-:S03]  /*0e90*/  UISETP.NE.AND.EX UP0, UPT, UR4, URZ, UPT, UP0 ;  /* 0x000000ff0400728c */ /* 0x000fc6000bf05300 */
[----:B------:R-:W-:Y:S08]  /*0ea0*/  BRA.U !UP1, `(.L_x_57) ;  /* 0x00000001098c7547 */ /* 0x000ff0000b800000 */
[----:B------:R-:W1:Y:S02]  /*0eb0*/  LDCU.64 UR10, c[0x0][0x380] ;  /* 0x00007000ff0a77ac */ /* 0x000e640008000a00 */
[----:B-1----:R-:W-:-:S04]  /*0ec0*/  ULEA UR10, UP1, UR8, UR10, 0x2 ;  /* 0x0000000a080a7291 */ /* 0x002fc8000f8210ff */
[----:B------:R-:W-:Y:S02]  /*0ed0*/  ULEA.HI.X UR11, UR8, UR11, UR5, 0x2, UP1 ;  /* 0x0000000b080b7291 */ /* 0x000fe400088f1405 */
[----:B---3--:R-:W-:-:S04]  /*0ee0*/  MOV R2, UR10 ;  /* 0x0000000a00027c02 */ /* 0x008fc80008000f00 */
[----:B------:R-:W-:-:S05]  /*0ef0*/  IMAD.U32 R3, RZ, RZ, UR11 ;  /* 0x0000000bff037e24 */ /* 0x000fca000f8e00ff */
[----:B--2---:R-:W2:Y:S04]  /*0f00*/  LDG.E R5, desc[UR12][R2.64] ;  /* 0x0000000c02057981 */ /* 0x004ea8000c1e1900 */
[----:B------:R-:W3:Y:S04]  /*0f10*/  LDG.E R7, desc[UR12][R2.64+0x4] ;  /* 0x0000040c02077981 */ /* 0x000ee8000c1e1900 */
[----:B------:R-:W4:Y:S04]  /*0f20*/  LDG.E R9, desc[UR12][R2.64+0x8] ;  /* 0x0000080c02097981 */ /* 0x000f28000c1e1900 */
[----:B------:R1:W5:Y:S01]  /*0f30*/  LDG.E R11, desc[UR12][R2.64+0xc] ;  /* 0x00000c0c020b7981 */ /* 0x000362000c1e1900 */
[----:B------:R-:W-:-:S04]  /*0f40*/  UIADD3 UR8, UP1, UPT, UR8, 0x4, URZ ;  /* 0x0000000408087890 */ /* 0x000fc8000ff3e0ff */
[----:B------:R-:W-:Y:S01]  /*0f50*/  UIADD3.X UR5, UPT, UPT, URZ, UR5, URZ, UP1, !UPT ;  /* 0x00000005ff057290 */ /* 0x000fe20008ffe4ff */
[----:B--2---:R-:W-:-:S13]  /*0f60*/  FSETP.GT.AND P0, PT, R5, R4, PT ;  /* 0x000000040500720b */ /* 0x004fda0003f04000 */
[----:B0-----:R-:W-:Y:S01]  /*0f70*/  @P0 IMAD.MOV.U32 R4, RZ, RZ, R5 ;  /* 0x000000ffff040224 */ /* 0x001fe200078e0005 */
[----:B------:R-:W0:Y:S01]  /*0f80*/  @P0 S2R R13, SR_CgaCtaId ;  /* 0x00000000000d0919 */ /* 0x000e220000008800 */
[----:B-1----:R-:W-:-:S03]  /*0f90*/  @P0 MOV R2, 0x400 ;  /* 0x0000040000020802 */ /* 0x002fc60000000f00 */
[----:B---3--:R-:W-:-:S13]  /*0fa0*/  FSETP.GT.AND P1, PT, R7, R4, PT ;  /* 0x000000040700720b */ /* 0x008fda0003f24000 */
[----:B------:R-:W-:Y:S01]  /*0fb0*/  @P1 MOV R4, R7 ;  /* 0x0000000700041202 */ /* 0x000fe20000000f00 */
[----:B------:R-:W1:Y:S01]  /*0fc0*/  @P1 S2R R6, SR_CgaCtaId ;  /* 0x0000000000061919 */ /* 0x000e620000008800 */
[----:B------:R-:W-:Y:S02]  /*0fd0*/  @P1 MOV R3, 0x400 ;  /* 0x0000040000031802 */ /* 0x000fe40000000f00 */
[----:B----4-:R-:W-:Y:S02]  /*0fe0*/  FSETP.GT.AND P2, PT, R9, R4, PT ;  /* 0x000000040900720b */ /* 0x010fe40003f44000 */
[----:B0-----:R-:W-:-:S11]  /*0ff0*/  @P0 LEA R2, R13, R2, 0x18 ;  /* 0x000000020d020211 */ /* 0x001fd600078ec0ff */
[----:B------:R-:W-:Y:S01]  /*1000*/  @P2 IMAD.MOV.U32 R4, RZ, RZ, R9 ;  /* 0x000000ffff042224 */ /* 0x000fe200078e0009 */
[----:B------:R-:W0:Y:S01]  /*1010*/  @P2 S2R R15, SR_CgaCtaId ;  /* 0x00000000000f2919 */ /* 0x000e220000008800 */
[----:B------:R-:W-:-:S03]  /*1020*/  @P2 MOV R8, 0x400 ;  /* 0x0000040000082802 */ /* 0x000fc60000000f00 */
[----:B-----5:R-:W-:Y:S01]  /*1030*/  FSETP.GT.AND P3, PT, R11, R4, PT ;  /* 0x000000040b00720b */ /* 0x020fe20003f64000 */
        /* <DEDUP_REMOVED lines=10> */
.L_x_57:
[----:B------:R-:W-:Y:S05]  /*10e0*/  BRA.U !UP0, `(.L_x_53) ;  /* 0x00000001084c7547 */ /* 0x000fea000b800000 */
[----:B------:R-:W1:Y:S02]  /*10f0*/  LDCU.64 UR10, c[0x0][0x380] ;  /* 0x00007000ff0a77ac */ /* 0x000e640008000a00 */
[----:B-1----:R-:W-:-:S04]  /*1100*/  ULEA UR6, UP0, UR8, UR10, 0x2 ;  /* 0x0000000a08067291 */ /* 0x002fc8000f8010ff */
[----:B------:R-:W-:-:S12]  /*1110*/  ULEA.HI.X UR5, UR8, UR11, UR5, 0x2, UP0 ;  /* 0x0000000b08057291 */ /* 0x000fd800080f1405 */
.L_x_58:
[----:B-1-3--:R-:W-:Y:S01]  /*1120*/  IMAD.U32 R3, RZ, RZ, UR5 ;  /* 0x00000005ff037e24 */ /* 0x00afe2000f8e00ff */
[----:B----4-:R-:W-:-:S05]  /*1130*/  MOV R2, UR6 ;  /* 0x0000000600027c02 */ /* 0x010fca0008000f00 */
[----:B------:R-:W3:Y:S01]  /*1140*/  LDG.E R3, desc[UR12][R2.64] ;  /* 0x0000000c02037981 */ /* 0x000ee2000c1e1900 */
[----:B------:R-:W-:Y:S02]  /*1150*/  UIADD3 UR7, UP0, UPT, UR7, -0x1, URZ ;  /* 0xffffffff07077890 */ /* 0x000fe4000ff1e0ff */
[----:B------:R-:W-:Y:S02]  /*1160*/  UIADD3 UR6, UP1, UPT, UR6, 0x4, URZ ;  /* 0x0000000406067890 */ /* 0x000fe4000ff3e0ff */
[----:B------:R-:W-:Y:S02]  /*1170*/  UIADD3.X UR4, UPT, UPT, UR4, -0x1, URZ, UP0, !UPT ;  /* 0xffffffff04047890 */ /* 0x000fe400087fe4ff */
[----:B------:R-:W-:Y:S02]  /*1180*/  UISETP.NE.U32.AND UP0, UPT, UR7, URZ, UPT ;  /* 0x000000ff0700728c */ /* 0x000fe4000bf05070 */
[----:B------:R-:W-:Y:S02]  /*1190*/  UIADD3.X UR5, UPT, UPT, URZ, UR5, URZ, UP1, !UPT ;  /* 0x00000005ff057290 */ /* 0x000fe40008ffe4ff */
[----:B------:R-:W-:Y:S01]  /*11a0*/  UISETP.NE.AND.EX UP0, UPT, UR4, URZ, UPT, UP0 ;  /* 0x000000ff0400728c */ /* 0x000fe2000bf05300 */
[----:B---3--:R-:W-:-:S13]  /*11b0*/  FSETP.GT.AND P0, PT, R3, R4, PT ;  /* 0x000000040300720b */ /* 0x008fda0003f04000 */
[----:B--2---:R-:W1:Y:S01]  /*11c0*/  @P0 S2R R6, SR_CgaCtaId ;  /* 0x0000000000060919 */ /* 0x004e620000008800 */
[----:B------:R-:W-:Y:S01]  /*11d0*/  @P0 MOV R5, 0x400 ;  /* 0x0000040000050802 */ /* 0x000fe20000000f00 */
[----:B0-----:R-:W-:-:S03]  /*11e0*/  @P0 IMAD.MOV.U32 R4, RZ, RZ, R3 ;  /* 0x000000ffff040224 */ /* 0x001fc600078e0003 */
[----:B-1----:R-:W-:-:S05]  /*11f0*/  @P0 LEA R6, R6, R5, 0x18 ;  /* 0x0000000506060211 */ /* 0x002fca00078ec0ff */
[----:B------:R1:W-:Y:S01]  /*1200*/  @P0 STS [R6], R3 ;  /* 0x0000000306000388 */ /* 0x0003e20000000800 */
[----:B------:R-:W-:Y:S05]  /*1210*/  BRA.U UP0, `(.L_x_58) ;  /* 0xfffffffd00c07547 */ /* 0x000fea000b83ffff */
.L_x_53:
[----:B------:R-:W-:Y:S05]  /*1220*/  BSYNC.RECONVERGENT B0 ;  /* 0x0000000000007941 */ /* 0x000fea0003800200 */
.L_x_52:
[----:B------:R-:W-:Y:S01]  /*1230*/  BAR.SYNC.DEFER_BLOCKING 0x0 ;  /* 0x0000000000007b1d */ /* 0x000fe20000010000 */
[----:B------:R-:W-:-:S05]  /*1240*/  ISETP.NE.AND P0, PT, R0, RZ, PT ;  /* 0x000000ff0000720c */ /* 0x000fca0003f05270 */
[----:B------:R-:W-:Y:S08]  /*1250*/  BSSY.RECONVERGENT B0, `(.L_x_59) ;  /* 0x00000e6000007945 */ /* 0x000ff00003800200 */
[----:B------:R-:W-:Y:S05]  /*1260*/  @P0 BRA `(.L_x_60) ;  /* 0x0000000c00900947 */ /* 0x000fea0003800000 */
[----:B------:R-:W5:Y:S01]  /*1270*/  S2UR UR5, SR_CgaCtaId ;  /* 0x00000000000579c3 */ /* 0x000f620000008800 */
[----:B------:R-:W0:Y:S01]  /*1280*/  LDCU.64 UR10, c[0x0][0x388] ;  /* 0x00007100ff0a77ac */ /* 0x000e220008000a00 */
[----:B------:R-:W-:Y:S01]  /*1290*/  UMOV UR4, 0x400 ;  /* 0x0000040000047882 */ /* 0x000fe20000000000 */
[----:B0-----:R-:W-:-:S04]  /*12a0*/  UISETP.NE.U32.AND UP0, UPT, UR10, URZ, UPT ;  /* 0x000000ff0a00728c */ /* 0x001fc8000bf05070 */
[----:B------:R-:W-:Y:S02]  /*12b0*/  UISETP.NE.AND.EX UP0, UPT, UR11, URZ, UPT, UP0 ;  /* 0x000000ff0b00728c */ /* 0x000fe4000bf05300 */
[----:B-----5:R-:W-:-:S09]  /*12c0*/  ULEA UR8, UR5, UR4, 0x18 ;  /* 0x0000000405087291 */ /* 0x020fd2000f8ec0ff */
[----:B------:R-:W-:Y:S01]  /*12d0*/  STS [UR8+0x4], RZ ;  /* 0x000004ffff007988 */ /* 0x000fe20008000808 */
[----:B------:R-:W-:Y:S05]  /*12e0*/  BRA.U !UP0, `(.L_x_60) ;  /* 0x0000000d08707547 */ /* 0x000fea000b800000 */
[----:B------:R-:W0:Y:S01]  /*12f0*/  LDS R4, [UR8] ;  /* 0x00000008ff047984 */ /* 0x000e220008000800 */
[----:B------:R-:W-:Y:S01]  /*1300*/  UISETP.GE.U32.AND UP1, UPT, UR10, 0x8, UPT ;  /* 0x000000080a00788c */ /* 0x000fe2000bf26070 */
[----:B--234-:R-:W-:Y:S01]  /*1310*/  HFMA2 R9, -RZ, RZ, 0, 0 ;  /* 0x00000000ff097431 */ /* 0x01cfe200000001ff */
[----:B------:R-:W-:Y:S02]  /*1320*/  ULOP3.LUT UR14, UR10, 0x7, URZ, 0xc0, !UPT ;  /* 0x000000070a0e7892 */ /* 0x000fe4000f8ec0ff */
[----:B------:R-:W-:Y:S02]  /*1330*/  UISETP.GE.U32.AND.EX UP1, UPT, UR11, URZ, UPT, UP1 ;  /* 0x000000ff0b00728c */ /* 0x000fe4000bf26110 */
[----:B------:R-:W-:Y:S01]  /*1340*/  UISETP.NE.U32.AND UP0, UPT, UR14, URZ, UPT ;  /* 0x000000ff0e00728c */ /* 0x000fe2000bf05070 */
[----:B------:R-:W-:Y:S01]  /*1350*/  UMOV UR4, URZ ;  /* 0x000000ff00047c82 */ /* 0x000fe20008000000 */
[----:B------:R-:W-:Y:S02]  /*1360*/  UMOV UR5, URZ ;  /* 0x000000ff00057c82 */ /* 0x000fe40008000000 */
[----:B------:R-:W-:-:S03]  /*1370*/  UISETP.NE.AND.EX UP0, UPT, URZ, URZ, UPT, UP0 ;  /* 0x000000ffff00728c */ /* 0x000fc6000bf05300 */
[----:B------:R-:W-:Y:S08]  /*1380*/  BRA.U !UP1, `(.L_x_61) ;  /* 0x00000005098c7547 */ /* 0x000ff0000b800000 */
[----:B------:R-:W2:Y:S01]  /*1390*/  LDCU.64 UR6, c[0x0][0x380] ;  /* 0x00007000ff0677ac */ /* 0x000ea20008000a00 */
[----:B------:R-:W-:Y:S01]  /*13a0*/  IMAD.MOV.U32 R9, RZ, RZ, RZ ;  /* 0x000000ffff097224 */ /* 0x000fe200078e00ff */
[----:B------:R-:W3:Y:S01]  /*13b0*/  LDCU UR5, c[0x0][0x38c] ;  /* 0x00007180ff0577ac */ /* 0x000ee20008000800 */
[----:B------:R-:W-:Y:S02]  /*13c0*/  ULOP3.LUT UR4, UR10, 0xfffffff8, URZ, 0xc0, !UPT ;  /* 0xfffffff80a047892 */ /* 0x000fe4000f8ec0ff */
[----:B--2---:R-:W-:-:S04]  /*13d0*/  UIADD3 UR6, UP1, UPT, UR6, 0x10, URZ ;  /* 0x0000001006067890 */ /* 0x004fc8000ff3e0ff */
[----:B------:R-:W-:Y:S02]  /*13e0*/  UIADD3.X UR7, UPT, UPT, URZ, UR7, URZ, UP1, !UPT ;  /* 0x00000007ff077290 */ /* 0x000fe40008ffe4ff */
[----:B------:R-:W-:Y:S01]  /*13f0*/  MOV R2, UR6 ;  /* 0x0000000600027c02 */ /* 0x000fe20008000f00 */
[----:B------:R-:W-:-:S03]  /*1400*/  UMOV UR6, UR4 ;  /* 0x0000000400067c82 */ /* 0x000fc60008000000 */
[----:B-1----:R-:W-:Y:S01]  /*1410*/  IMAD.U32 R3, RZ, RZ, UR7 ;  /* 0x00000007ff037e24 */ /* 0x002fe2000f8e00ff */
[----:B---3--:R-:W-:-:S06]  /*1420*/  UMOV UR7, UR5 ;  /* 0x0000000500077c82 */ /* 0x008fcc0008000000 */
.L_x_62:
[----:B------:R-:W0:Y:S04]  /*1430*/  LDG.E R5, desc[UR12][R2.64+-0x10] ;  /* 0xfffff00c02057981 */ /* 0x000e28000c1e1900 */
[----:B------:R-:W2:Y:S04]  /*1440*/  LDG.E R13, desc[UR12][R2.64+-0xc] ;  /* 0xfffff40c020d7981 */ /* 0x000ea8000c1e1900 */
[----:B------:R-:W3:Y:S04]  /*1450*/  LDG.E R21, desc[UR12][R2.64+-0x8] ;  /* 0xfffff80c02157981 */ /* 0x000ee8000c1e1900 */
[----:B------:R-:W4:Y:S04]  /*1460*/  LDG.E R25, desc[UR12][R2.64+-0x4] ;  /* 0xfffffc0c02197981 */ /* 0x000f28000c1e1900 */
[----:B------:R-:W5:Y:S04]  /*1470*/  LDG.E R11, desc[UR12][R2.64] ;  /* 0x0000000c020b7981 */ /* 0x000f68000c1e1900 */
[----:B------:R-:W5:Y:S04]  /*1480*/  LDG.E R19, desc[UR12][R2.64+0x4] ;  /* 0x0000040c02137981 */ /* 0x000f68000c1e1900 */
[----:B------:R-:W5:Y:S04]  /*1490*/  LDG.E R17, desc[UR12][R2.64+0x8] ;  /* 0x0000080c02117981 */ /* 0x000f68000c1e1900 */
[----:B------:R1:W5:Y:S01]  /*14a0*/  LDG.E R15, desc[UR12][R2.64+0xc] ;  /* 0x00000c0c020f7981 */ /* 0x000362000c1e1900 */
[----:B------:R-:W-:Y:S01]  /*14b0*/  MOV R7, 0x3bbb989d ;  /* 0x3bbb989d00077802 */ /* 0x000fe20000000f00 */
[----:B------:R-:W-:Y:S01]  /*14c0*/  IMAD.MOV.U32 R10, RZ, RZ, 0x437c0000 ;  /* 0x437c0000ff0a7424 */ /* 0x000fe200078e00ff */
[----:B------:R-:W-:-:S04]  /*14d0*/  UIADD3 UR6, UP1, UPT, UR6, -0x8, URZ ;  /* 0xfffffff806067890 */ /* 0x000fc8000ff3e0ff */
[----:B------:R-:W-:Y:S02]  /*14e0*/  UIADD3.X UR7, UPT, UPT, UR7, -0x1, URZ, UP1, !UPT ;  /* 0xffffffff07077890 */ /* 0x000fe40008ffe4ff */
[----:B------:R-:W-:Y:S01]  /*14f0*/  UISETP.NE.U32.AND UP1, UPT, UR6, URZ, UPT ;  /* 0x000000ff0600728c */ /* 0x000fe2000bf25070 */
[----:B-1----:R-:W-:-:S03]  /*1500*/  IADD3 R2, P0, PT, R2, 0x20, RZ ;  /* 0x0000002002027810 */ /* 0x002fc60007f1e0ff */
[----:B------:R-:W-:Y:S01]  /*1510*/  UISETP.NE.AND.EX UP1, UPT, UR7, URZ, UPT, UP1 ;  /* 0x000000ff0700728c */ /* 0x000fe2000bf25310 */
[----:B------:R-:W-:Y:S01]  /*1520*/  IADD3.X R3, PT, PT, RZ, R3, RZ, P0, !PT ;  /* 0x00000003ff037210 */ /* 0x000fe200007fe4ff */
[----:B0-----:R-:W-:-:S04]  /*1530*/  FADD R6, R5, -R4 ;  /* 0x8000000405067221 */ /* 0x001fc80000000000 */
[----:B------:R-:W-:Y:S01]  /*1540*/  FFMA.SAT R5, R6, R7, 0.5 ;  /* 0x3f00000006057423 */ /* 0x000fe20000002007 */
[----:B--2---:R-:W-:-:S03]  /*1550*/  FADD R16, R13, -R4 ;  /* 0x800000040d107221 */ /* 0x004fc60000000000 */
[-C--:B------:R-:W-:Y:S01]  /*1560*/  FFMA.RM R8, R5, R10.reuse, 12582913 ;  /* 0x4b40000105087423 */ /* 0x080fe2000000400a */
[--C-:B---3--:R-:W-:Y:S01]  /*1570*/  FADD R14, R21, -R4.reuse ;  /* 0x80000004150e7221 */ /* 0x108fe20000000000 */
[-C--:B------:R-:W-:Y:S02]  /*1580*/  FFMA.SAT R5, R16, R7.reuse, 0.5 ;  /* 0x3f00000010057423 */ /* 0x080fe40000002007 */
[----:B------:R-:W-:Y:S01]  /*1590*/  FADD R13, R8, -12583039 ;  /* 0xcb40007f080d7421 */ /* 0x000fe20000000000 */
[-C--:B------:R-:W-:Y:S01]  /*15a0*/  FFMA.SAT R23, R14, R7.reuse, 0.5 ;  /* 0x3f0000000e177423 */ /* 0x080fe20000002007 */
[-C--:B------:R-:W-:Y:S01]  /*15b0*/  FFMA.RM R5, R5, R10.reuse, 12582913 ;  /* 0x4b40000105057423 */ /* 0x080fe2000000400a */
[--C-:B----4-:R-:W-:Y:S01]  /*15c0*/  FADD R18, R25, -R4.reuse ;  /* 0x8000000419127221 */ /* 0x110fe20000000000 */
[----:B------:R-:W-:Y:S01]  /*15d0*/  FFMA R13, R6, 1.4426950216293334961, -R13 ;  /* 0x3fb8aa3b060d7823 */ /* 0x000fe2000000080d */
[--C-:B-----5:R-:W-:Y:S01]  /*15e0*/  FADD R20, R11, -R4.reuse ;  /* 0x800000040b147221 */ /* 0x120fe20000000000 */
[----:B------:R-:W-:Y:S01]  /*15f0*/  FADD R21, R5, -12583039 ;  /* 0xcb40007f05157421 */ /* 0x000fe20000000000 */
[-C--:B------:R-:W-:Y:S01]  /*1600*/  FFMA.SAT R25, R18, R7.reuse, 0.5 ;  /* 0x3f00000012197423 */ /* 0x080fe20000002007 */
[----:B------:R-:W-:Y:S01]  /*1610*/  FFMA R12, R6, 1.925963033500011079e-08, R13 ;  /* 0x32a57060060c7823 */ /* 0x000fe2000000000d */
[-C--:B------:R-:W-:Y:S01]  /*1620*/  FFMA.RM R6, R23, R10.reuse, 12582913 ;  /* 0x4b40000117067423 */ /* 0x080fe2000000400a */
[----:B------:R-:W-:Y:S01]  /*1630*/  FFMA R21, R16, 1.4426950216293334961, -R21 ;  /* 0x3fb8aa3b10157823 */ /* 0x000fe20000000815 */
[-C--:B------:R-:W-:Y:S01]  /*1640*/  FFMA.RM R11, R25, R10.reuse, 12582913 ;  /* 0x4b400001190b7423 */ /* 0x080fe2000000400a */
[-C--:B------:R-:W-:Y:S01]  /*1650*/  FFMA.SAT R25, R20, R7.reuse, 0.5 ;  /* 0x3f00000014197423 */ /* 0x080fe20000002007 */
[----:B------:R-:W-:Y:S01]  /*1660*/  FADD R23, R6, -12583039 ;  /* 0xcb40007f06177421 */ /* 0x000fe20000000000 */
[----:B------:R-:W-:Y:S01]  /*1670*/  FFMA R13, R16, 1.925963033500011079e-08, R21 ;  /* 0x32a57060100d7823 */ /* 0x000fe20000000015 */
[--C-:B------:R-:W-:Y:S01]  /*1680*/  FADD R22, R19, -R4.reuse ;  /* 0x8000000413167221 */ /* 0x100fe20000000000 */
[----:B------:R-:W0:Y:S01]  /*1690*/  MUFU.EX2 R12, R12 ;  /* 0x0000000c000c7308 */ /* 0x000e220000000800 */
[----:B------:R-:W-:Y:S01]  /*16a0*/  FFMA R23, R14, 1.4426950216293334961, -R23 ;  /* 0x3fb8aa3b0e177823 */ /* 0x000fe20000000817 */
[----:B------:R-:W-:Y:S01]  /*16b0*/  FADD R21, R11, -12583039 ;  /* 0xcb40007f0b157421 */ /* 0x000fe20000000000 */
[--C-:B------:R-:W-:Y:S01]  /*16c0*/  FADD R24, R17, -R4.reuse ;  /* 0x8000000411187221 */ /* 0x100fe20000000000 */
[----:B------:R-:W-:Y:S01]  /*16d0*/  SHF.L.U32 R8, R8, 0x17, RZ ;  /* 0x0000001708087819 */ /* 0x000fe200000006ff */
[----:B------:R-:W-:Y:S01]  /*16e0*/  FFMA R16, R14, 1.925963033500011079e-08, R23 ;  /* 0x32a570600e107823 */ /* 0x000fe20000000017 */
[-C--:B------:R-:W-:Y:S01]  /*16f0*/  FFMA.RM R14, R25, R10.reuse, 12582913 ;  /* 0x4b400001190e7423 */ /* 0x080fe2000000400a */
[-C--:B------:R-:W-:Y:S01]  /*1700*/  FFMA.SAT R23, R22, R7.reuse, 0.5 ;  /* 0x3f00000016177423 */ /* 0x080fe20000002007 */
[----:B------:R-:W-:Y:S01]  /*1710*/  FFMA R21, R18, 1.4426950216293334961, -R21 ;  /* 0x3fb8aa3b12157823 */ /* 0x000fe20000000815 */
[----:B------:R-:W1:Y:S01]  /*1720*/  MUFU.EX2 R13, R13 ;  /* 0x0000000d000d7308 */ /* 0x000e620000000800 */
[----:B------:R-:W-:Y:S01]  /*1730*/  FADD R19, R14, -12583039 ;  /* 0xcb40007f0e137421 */ /* 0x000fe20000000000 */
[-C--:B------:R-:W-:Y:S01]  /*1740*/  FFMA.RM R17, R23, R10.reuse, 12582913 ;  /* 0x4b40000117117423 */ /* 0x080fe2000000400a */
[-C--:B------:R-:W-:Y:S01]  /*1750*/  FFMA.SAT R23, R24, R7.reuse, 0.5 ;  /* 0x3f00000018177423 */ /* 0x080fe20000002007 */
[----:B------:R-:W-:Y:S01]  /*1760*/  FFMA R18, R18, 1.925963033500011079e-08, R21 ;  /* 0x32a5706012127823 */ /* 0x000fe20000000015 */
[C---:B------:R-:W-:Y:S01]  /*1770*/  FFMA R19, R20.reuse, 1.4426950216293334961, -R19 ;  /* 0x3fb8aa3b14137823 */ /* 0x040fe20000000813 */
[----:B------:R-:W-:Y:S01]  /*1780*/  FADD R21, R17, -12583039 ;  /* 0xcb40007f11157421 */ /* 0x000fe20000000000 */
[----:B------:R-:W-:Y:S01]  /*1790*/  IMAD.SHL.U32 R5, R5, 0x800000, RZ ;  /* 0x0080000005057824 */ /* 0x000fe200078e00ff */
[----:B------:R-:W2:Y:S01]  /*17a0*/  MUFU.EX2 R16, R16 ;  /* 0x0000001000107308 */ /* 0x000ea20000000800 */
[----:B------:R-:W-:Y:S01]  /*17b0*/  FFMA R19, R20, 1.925963033500011079e-08, R19 ;  /* 0x32a5706014137823 */ /* 0x000fe20000000013 */
[----:B------:R-:W-:Y:S01]  /*17c0*/  FADD R20, R15, -R4 ;  /* 0x800000040f147221 */ /* 0x000fe20000000000 */
[----:B------:R-:W-:Y:S01]  /*17d0*/  FFMA.RM R15, R23, R10, 12582913 ;  /* 0x4b400001170f7423 */ /* 0x000fe2000000400a */
[----:B------:R-:W-:Y:S01]  /*17e0*/  FFMA R21, R22, 1.4426950216293334961, -R21 ;  /* 0x3fb8aa3b16157823 */ /* 0x000fe20000000815 */
[----:B0-----:R-:W-:Y:S01]  /*17f0*/  FFMA R8, R8, R12, R9 ;  /* 0x0000000c08087223 */ /* 0x001fe20000000009 */
[----:B------:R-:W-:Y:S01]  /*1800*/  FFMA.SAT R25, R20, R7, 0.5 ;  /* 0x3f00000014197423 */ /* 0x000fe20000002007 */
[----:B------:R-:W-:Y:S01]  /*1810*/  FADD R23, R15, -12583039 ;  /* 0xcb40007f0f177421 */ /* 0x000fe20000000000 */
[----:B------:R-:W0:Y:S01]  /*1820*/  MUFU.EX2 R18, R18 ;  /* 0x0000001200127308 */ /* 0x000e220000000800 */
[----:B------:R-:W-:Y:S01]  /*1830*/  FFMA R7, R22, 1.925963033500011079e-08, R21 ;  /* 0x32a5706016077823 */ /* 0x000fe20000000015 */
[----:B------:R-:W-:Y:S01]  /*1840*/  FFMA.RM R10, R25, R10, 12582913 ;  /* 0x4b400001190a7423 */ /* 0x000fe2000000400a */
[----:B------:R-:W-:Y:S01]  /*1850*/  FFMA R23, R24, 1.4426950216293334961, -R23 ;  /* 0x3fb8aa3b18177823 */ /* 0x000fe20000000817 */
[----:B------:R-:W-:Y:S01]  /*1860*/  SHF.L.U32 R6, R6, 0x17, RZ ;  /* 0x0000001706067819 */ /* 0x000fe200000006ff */
[----:B-1----:R-:W-:Y:S01]  /*1870*/  FFMA R5, R5, R13, R8 ;  /* 0x0000000d05057223 */ /* 0x002fe20000000008 */
[----:B------:R-:W-:Y:S01]  /*1880*/  FADD R9, R10, -12583039 ;  /* 0xcb40007f0a097421 */ /* 0x000fe20000000000 */
[----:B------:R-:W-:Y:S01]  /*1890*/  FFMA R23, R24, 1.925963033500011079e-08, R23 ;  /* 0x32a5706018177823 */ /* 0x000fe20000000017 */
[----:B------:R-:W1:Y:S01]  /*18a0*/  MUFU.EX2 R19, R19 ;  /* 0x0000001300137308 */ /* 0x000e620000000800 */
[----:B------:R-:W-:-:S02]  /*18b0*/  IMAD.SHL.U32 R8, R11, 0x800000, RZ ;  /* 0x008000000b087824 */ /* 0x000fc400078e00ff */
[----:B------:R-:W-:Y:S01]  /*18c0*/  FFMA R9, R20, 1.4426950216293334961, -R9 ;  /* 0x3fb8aa3b14097823 */ /* 0x000fe20000000809 */
[----:B--2---:R-:W-:Y:S01]  /*18d0*/  FFMA R5, R6, R16, R5 ;  /* 0x0000001006057223 */ /* 0x004fe20000000005 */
[----:B------:R-:W-:Y:S01]  /*18e0*/  IMAD.SHL.U32 R17, R17, 0x800000, RZ ;  /* 0x0080000011117824 */ /* 0x000fe200078e00ff */
[----:B------:R-:W-:Y:S01]  /*18f0*/  SHF.L.U32 R6, R15, 0x17, RZ ;  /* 0x000000170f067819 */ /* 0x000fe200000006ff */
[----:B------:R-:W-:Y:S01]  /*1900*/  FFMA R20, R20, 1.925963033500011079e-08, R9 ;  /* 0x32a5706014147823 */ /* 0x000fe20000000009 */
[----:B------:R-:W-:Y:S01]  /*1910*/  SHF.L.U32 R9, R14, 0x17, RZ ;  /* 0x000000170e097819 */ /* 0x000fe200000006ff */
[----:B------:R-:W2:Y:S01]  /*1920*/  MUFU.EX2 R7, R7 ;  /* 0x0000000700077308 */ /* 0x000ea20000000800 */
[----:B0-----:R-:W-:-:S07]  /*1930*/  FFMA R8, R8, R18, R5 ;  /* 0x0000001208087223 */ /* 0x001fce0000000005 */
[----:B------:R-:W0:Y:S01]  /*1940*/  MUFU.EX2 R23, R23 ;  /* 0x0000001700177308 */ /* 0x000e220000000800 */
[----:B-1----:R-:W-:Y:S01]  /*1950*/  FFMA R8, R9, R19, R8 ;  /* 0x0000001309087223 */ /* 0x002fe20000000008 */
[----:B------:R-:W-:-:S06]  /*1960*/  IMAD.SHL.U32 R9, R10, 0x800000, RZ ;  /* 0x008000000a097824 */ /* 0x000fcc00078e00ff */
[----:B------:R-:W1:Y:S01]  /*1970*/  MUFU.EX2 R20, R20 ;  /* 0x0000001400147308 */ /* 0x000e620000000800 */
[----:B--2---:R-:W-:-:S04]  /*1980*/  FFMA R7, R17, R7, R8 ;  /* 0x0000000711077223 */ /* 0x004fc80000000008 */
[----:B0-----:R-:W-:-:S04]  /*1990*/  FFMA R6, R6, R23, R7 ;  /* 0x0000001706067223 */ /* 0x001fc80000000007 */
[----:B-1----:R-:W-:Y:S01]  /*19a0*/  FFMA R9, R9, R20, R6 ;  /* 0x0000001409097223 */ /* 0x002fe20000000006 */
[----:B------:R-:W-:Y:S06]  /*19b0*/  BRA.U UP1, `(.L_x_62) ;  /* 0xfffffff9019c7547 */ /* 0x000fec000b83ffff */
.L_x_61:
[----:B------:R-:W-:Y:S05]  /*19c0*/  BRA.U !UP0, `(.L_x_63) ;  /* 0x0000000508b47547 */ /* 0x000fea000b800000 */
[----:B------:R-:W-:Y:S02]  /*19d0*/  UISETP.GE.U32.AND UP1, UPT, UR14, 0x4, UPT ;  /* 0x000000040e00788c */ /* 0x000fe4000bf26070 */
[----:B------:R-:W-:Y:S02]  /*19e0*/  ULOP3.LUT UR9, UR10, 0x3, URZ, 0xc0, !UPT ;  /* 0x000000030a097892 */ /* 0x000fe4000f8ec0ff */
[----:B------:R-:W-:Y:S02]  /*19f0*/  UISETP.GE.U32.AND.EX UP1, UPT, URZ, URZ, UPT, UP1 ;  /* 0x000000ffff00728c */ /* 0x000fe4000bf26110 */
[----:B------:R-:W-:-:S04]  /*1a00*/  UISETP.NE.U32.AND UP0, UPT, UR9, URZ, UPT ;  /* 0x000000ff0900728c */ /* 0x000fc8000bf05070 */
[----:B------:R-:W-:-:S03]  /*1a10*/  UISETP.NE.AND.EX UP0, UPT, URZ, URZ, UPT, UP0 ;  /* 0x000000ffff00728c */ /* 0x000fc6000bf05300 */
[----:B------:R-:W-:Y:S08]  /*1a20*/  BRA.U !UP1, `(.L_x_64) ;  /* 0x0000000109c47547 */ /* 0x000ff0000b800000 */
[----:B------:R-:W2:Y:S02]  /*1a30*/  LDCU.64 UR6, c[0x0][0x380] ;  /* 0x00007000ff0677ac */ /* 0x000ea40008000a00 */
[----:B--2---:R-:W-:-:S04]  /*1a40*/  ULEA UR6, UP1, UR4, UR6, 0x2 ;  /* 0x0000000604067291 */ /* 0x004fc8000f8210ff */
[----:B------:R-:W-:Y:S02]  /*1a50*/  ULEA.HI.X UR7, UR4, UR7, UR5, 0x2, UP1 ;  /* 0x0000000704077291 */ /* 0x000fe400088f1405 */
[----:B-1----:R-:W-:-:S04]  /*1a60*/  IMAD.U32 R6, RZ, RZ, UR6 ;  /* 0x00000006ff067e24 */ /* 0x002fc8000f8e00ff */
[----:B------:R-:W-:-:S05]  /*1a70*/  MOV R7, UR7 ;  /* 0x0000000700077c02 */ /* 0x000fca0008000f00 */
[----:B------:R-:W0:Y:S04]  /*1a80*/  LDG.E R3, desc[UR12][R6.64] ;  /* 0x0000000c06037981 */ /* 0x000e28000c1e1900 */
[----:B------:R-:W2:Y:S04]  /*1a90*/  LDG.E R11, desc[UR12][R6.64+0x4] ;  /* 0x0000040c060b7981 */ /* 0x000ea8000c1e1900 */
[----:B------:R-:W3:Y:S04]  /*1aa0*/  LDG.E R13, desc[UR12][R6.64+0x8] ;  /* 0x0000080c060d7981 */ /* 0x000ee8000c1e1900 */
[----:B------:R1:W4:Y:S01]  /*1ab0*/  LDG.E R15, desc[UR12][R6.64+0xc] ;  /* 0x00000c0c060f7981 */ /* 0x000322000c1e1900 */
[----:B------:R-:W-:-:S02]  /*1ac0*/  HFMA2 R12, -RZ, RZ, 3.7421875, 0 ;  /* 0x437c0000ff0c7431 */ /* 0x000fc400000001ff */
[----:B------:R-:W-:Y:S01]  /*1ad0*/  IMAD.MOV.U32 R10, RZ, RZ, 0x3bbb989d ;  /* 0x3bbb989dff0a7424 */ /* 0x000fe200078e00ff */
[----:B------:R-:W-:-:S04]  /*1ae0*/  UIADD3 UR4, UP1, UPT, UR4, 0x4, URZ ;  /* 0x0000000404047890 */ /* 0x000fc8000ff3e0ff */
[----:B------:R-:W-:Y:S01]  /*1af0*/  UIADD3.X UR5, UPT, UPT, URZ, UR5, URZ, UP1, !UPT ;  /* 0x00000005ff057290 */ /* 0x000fe20008ffe4ff */
[----:B0-----:R-:W-:-:S04]  /*1b00*/  FADD R5, R3, -R4 ;  /* 0x8000000403057221 */ /* 0x001fc80000000000 */
[----:B------:R-:W-:Y:S01]  /*1b10*/  FFMA.SAT R2, R5, R10, 0.5 ;  /* 0x3f00000005027423 */ /* 0x000fe2000000200a */
[----:B--2---:R-:W-:-:S03]  /*1b20*/  FADD R11, R11, -R4 ;  /* 0x800000040b0b7221 */ /* 0x004fc60000000000 */
[----:B------:R-:W-:Y:S01]  /*1b30*/  FFMA.RM R2, R2, R12, 12582913 ;  /* 0x4b40000102027423 */ /* 0x000fe2000000400c */
[--C-:B---3--:R-:W-:Y:S01]  /*1b40*/  FADD R13, R13, -R4.reuse ;  /* 0x800000040d0d7221 */ /* 0x108fe20000000000 */
[-C--:B------:R-:W-:Y:S02]  /*1b50*/  FFMA.SAT R3, R11, R10.reuse, 0.5 ;  /* 0x3f0000000b037423 */ /* 0x080fe4000000200a */
[C---:B------:R-:W-:Y:S01]  /*1b60*/  FADD R8, R2.reuse, -12583039 ;  /* 0xcb40007f02087421 */ /* 0x040fe20000000000 */
[----:B-1----:R-:W-:Y:S01]  /*1b70*/  FFMA.SAT R7, R13, R10, 0.5 ;  /* 0x3f0000000d077423 */ /* 0x002fe2000000200a */
[-C--:B------:R-:W-:Y:S01]  /*1b80*/  FFMA.RM R3, R3, R12.reuse, 12582913 ;  /* 0x4b40000103037423 */ /* 0x080fe2000000400c */
[----:B----4-:R-:W-:Y:S01]  /*1b90*/  FADD R15, R15, -R4 ;  /* 0x800000040f0f7221 */ /* 0x010fe20000000000 */
[----:B------:R-:W-:Y:S01]  /*1ba0*/  FFMA R8, R5, 1.4426950216293334961, -R8 ;  /* 0x3fb8aa3b05087823 */ /* 0x000fe20000000808 */
[----:B------:R-:W-:Y:S02]  /*1bb0*/  IMAD.SHL.U32 R2, R2, 0x800000, RZ ;  /* 0x0080000002027824 */ /* 0x000fe400078e00ff */
[C---:B------:R-:W-:Y:S01]  /*1bc0*/  FADD R6, R3.reuse, -12583039 ;  /* 0xcb40007f03067421 */ /* 0x040fe20000000000 */
[----:B------:R-:W-:Y:S01]  /*1bd0*/  SHF.L.U32 R3, R3, 0x17, RZ ;  /* 0x0000001703037819 */ /* 0x000fe200000006ff */
[----:B------:R-:W-:Y:S01]  /*1be0*/  FFMA R8, R5, 1.925963033500011079e-08, R8 ;  /* 0x32a5706005087823 */ /* 0x000fe20000000008 */
[----:B------:R-:W-:Y:S01]  /*1bf0*/  FFMA.RM R5, R7, R12, 12582913 ;  /* 0x4b40000107057423 */ /* 0x000fe2000000400c */
[----:B------:R-:W-:Y:S01]  /*1c00*/  FFMA.SAT R7, R15, R10, 0.5 ;  /* 0x3f0000000f077423 */ /* 0x000fe2000000200a */
[----:B------:R-:W-:-:S02]  /*1c10*/  FFMA R6, R11, 1.4426950216293334961, -R6 ;  /* 0x3fb8aa3b0b067823 */ /* 0x000fc40000000806 */
[----:B------:R-:W-:Y:S01]  /*1c20*/  FADD R10, R5, -12583039 ;  /* 0xcb40007f050a7421 */ /* 0x000fe20000000000 */
[----:B------:R-:W-:Y:S01]  /*1c30*/  FFMA.RM R7, R7, R12, 12582913 ;  /* 0x4b40000107077423 */ /* 0x000fe2000000400c */
[----:B------:R-:W-:Y:S01]  /*1c40*/  FFMA R6, R11, 1.925963033500011079e-08, R6 ;  /* 0x32a570600b067823 */ /* 0x000fe20000000006 */
[----:B------:R-:W0:Y:S01]  /*1c50*/  MUFU.EX2 R8, R8 ;  /* 0x0000000800087308 */ /* 0x000e220000000800 */
[----:B------:R-:W-:Y:S01]  /*1c60*/  FFMA R10, R13, 1.4426950216293334961, -R10 ;  /* 0x3fb8aa3b0d0a7823 */ /* 0x000fe2000000080a */
[----:B------:R-:W-:Y:S01]  /*1c70*/  FADD R12, R7, -12583039 ;  /* 0xcb40007f070c7421 */ /* 0x000fe20000000000 */
[----:B------:R-:W-:Y:S01]  /*1c80*/  IMAD.SHL.U32 R5, R5, 0x800000, RZ ;  /* 0x0080000005057824 */ /* 0x000fe200078e00ff */
[----:B------:R-:W-:Y:S01]  /*1c90*/  SHF.L.U32 R7, R7, 0x17, RZ ;  /* 0x0000001707077819 */ /* 0x000fe200000006ff */
[----:B------:R-:W-:Y:S01]  /*1ca0*/  FFMA R10, R13, 1.925963033500011079e-08, R10 ;  /* 0x32a570600d0a7823 */ /* 0x000fe2000000000a */
[C---:B------:R-:W-:Y:S02]  /*1cb0*/  FFMA R12, R15.reuse, 1.4426950216293334961, -R12 ;  /* 0x3fb8aa3b0f0c7823 */ /* 0x040fe4000000080c */
[----:B------:R-:W1:Y:S02]  /*1cc0*/  MUFU.EX2 R6, R6 ;  /* 0x0000000600067308 */ /* 0x000e640000000800 */
[----:B------:R-:W-:-:S06]  /*1cd0*/  FFMA R12, R15, 1.925963033500011079e-08, R12 ;  /* 0x32a570600f0c7823 */ /* 0x000fcc000000000c */
[----:B------:R-:W2:Y:S01]  /*1ce0*/  MUFU.EX2 R10, R10 ;  /* 0x0000000a000a7308 */ /* 0x000ea20000000800 */
[----:B0-----:R-:W-:-:S07]  /*1cf0*/  FFMA R2, R2, R8, R9 ;  /* 0x0000000802027223 */ /* 0x001fce0000000009 */
[----:B------:R-:W0:Y:S01]  /*1d00*/  MUFU.EX2 R12, R12 ;  /* 0x0000000c000c7308 */ /* 0x000e220000000800 */
[----:B-1----:R-:W-:-:S04]  /*1d10*/  FFMA R2, R3, R6, R2 ;  /* 0x0000000603027223 */ /* 0x002fc80000000002 */
[----:B--2---:R-:W-:-:S04]  /*1d20*/  FFMA R2, R5, R10, R2 ;  /* 0x0000000a05027223 */ /* 0x004fc80000000002 */
[----:B0-----:R-:W-:-:S07]  /*1d30*/  FFMA R9, R7, R12, R2 ;  /* 0x0000000c07097223 */ /* 0x001fce0000000002 */
.L_x_64:
[----:B------:R-:W-:Y:S05]  /*1d40*/  BRA.U !UP0, `(.L_x_63) ;  /* 0x0000000108d47547 */ /* 0x000fea000b800000 */
[----:B------:R-:W-:Y:S02]  /*1d50*/  UISETP.NE.U32.AND UP1, UPT, UR9, 0x1, UPT ;  /* 0x000000010900788c */ /* 0x000fe4000bf25070 */
[----:B------:R-:W-:Y:S02]  /*1d60*/  ULOP3.LUT UR6, UR10, 0x1, URZ, 0xc0, !UPT ;  /* 0x000000010a067892 */ /* 0x000fe4000f8ec0ff */
[----:B------:R-:W-:Y:S02]  /*1d70*/  UISETP.NE.AND.EX UP1, UPT, URZ, URZ, UPT, UP1 ;  /* 0x000000ffff00728c */ /* 0x000fe4000bf25310 */
[----:B------:R-:W-:-:S04]  /*1d80*/  UISETP.NE.U32.AND UP0, UPT, UR6, 0x1, UPT ;  /* 0x000000010600788c */ /* 0x000fc8000bf05070 */
[----:B------:R-:W-:-:S03]  /*1d90*/  UISETP.NE.U32.AND.EX UP0, UPT, URZ, URZ, UPT, UP0 ;  /* 0x000000ffff00728c */ /* 0x000fc6000bf05100 */
[----:B------:R-:W-:Y:S08]  /*1da0*/  BRA.U !UP1, `(.L_x_65) ;  /* 0x0000000109747547 */ /* 0x000ff0000b800000 */
[----:B------:R-:W2:Y:S02]  /*1db0*/  LDCU.64 UR6, c[0x0][0x380] ;  /* 0x00007000ff0677ac */ /* 0x000ea40008000a00 */
[----:B--2---:R-:W-:-:S04]  /*1dc0*/  ULEA UR6, UP1, UR4, UR6, 0x2 ;  /* 0x0000000604067291 */ /* 0x004fc8000f8210ff */
[----:B------:R-:W-:Y:S02]  /*1dd0*/  ULEA.HI.X UR7, UR4, UR7, UR5, 0x2, UP1 ;  /* 0x0000000704077291 */ /* 0x000fe400088f1405 */
[----:B------:R-:W-:-:S04]  /*1de0*/  IMAD.U32 R2, RZ, RZ, UR6 ;  /* 0x00000006ff027e24 */ /* 0x000fc8000f8e00ff */
[----:B-1----:R-:W-:-:S05]  /*1df0*/  MOV R3, UR7 ;  /* 0x0000000700037c02 */ /* 0x002fca0008000f00 */
[----:B------:R-:W0:Y:S04]  /*1e00*/  LDG.E R5, desc[UR12][R2.64] ;  /* 0x0000000c02057981 */ /* 0x000e28000c1e1900 */
[----:B------:R-:W2:Y:S01]  /*1e10*/  LDG.E R11, desc[UR12][R2.64+0x4] ;  /* 0x0000040c020b7981 */ /* 0x000ea2000c1e1900 */
[----:B------:R-:W-:Y:S01]  /*1e20*/  IMAD.MOV.U32 R6, RZ, RZ, 0x3bbb989d ;  /* 0x3bbb989dff067424 */ /* 0x000fe200078e00ff */
[----:B------:R-:W-:Y:S01]  /*1e30*/  MOV R8, 0x437c0000 ;  /* 0x437c000000087802 */ /* 0x000fe20000000f00 */
[----:B------:R-:W-:-:S04]  /*1e40*/  UIADD3 UR4, UP1, UPT, UR4, 0x2, URZ ;  /* 0x0000000204047890 */ /* 0x000fc8000ff3e0ff */
[----:B------:R-:W-:Y:S01]  /*1e50*/  UIADD3.X UR5, UPT, UPT, URZ, UR5, URZ, UP1, !UPT ;  /* 0x00000005ff057290 */ /* 0x000fe20008ffe4ff */
[----:B0-----:R-:W-:-:S04]  /*1e60*/  FADD R5, R5, -R4 ;  /* 0x8000000405057221 */ /* 0x001fc80000000000 */
[----:B------:R-:W-:Y:S01]  /*1e70*/  FFMA.SAT R7, R5, R6, 0.5 ;  /* 0x3f00000005077423 */ /* 0x000fe20000002006 */
[----:B--2---:R-:W-:-:S03]  /*1e80*/  FADD R11, R11, -R4 ;  /* 0x800000040b0b7221 */ /* 0x004fc60000000000 */
[----:B------:R-:W-:Y:S01]  /*1e90*/  FFMA.RM R7, R7, R8, 12582913 ;  /* 0x4b40000107077423 */ /* 0x000fe20000004008 */
[----:B------:R-:W-:-:S03]  /*1ea0*/  FFMA.SAT R13, R11, R6, 0.5 ;  /* 0x3f0000000b0d7423 */ /* 0x000fc60000002006 */
[----:B------:R-:W-:Y:S01]  /*1eb0*/  FADD R6, R7, -12583039 ;  /* 0xcb40007f07067421 */ /* 0x000fe20000000000 */
[----:B------:R-:W-:-:S03]  /*1ec0*/  FFMA.RM R13, R13, R8, 12582913 ;  /* 0x4b4000010d0d7423 */ /* 0x000fc60000004008 */
[----:B------:R-:W-:Y:S01]  /*1ed0*/  FFMA R6, R5, 1.4426950216293334961, -R6 ;  /* 0x3fb8aa3b05067823 */ /* 0x000fe20000000806 */
[C---:B------:R-:W-:Y:S01]  /*1ee0*/  FADD R2, R13.reuse, -12583039 ;  /* 0xcb40007f0d027421 */ /* 0x040fe20000000000 */
[----:B------:R-:W-:Y:S02]  /*1ef0*/  SHF.L.U32 R13, R13, 0x17, RZ ;  /* 0x000000170d0d7819 */ /* 0x000fe400000006ff */
[----:B------:R-:W-:Y:S01]  /*1f00*/  FFMA R6, R5, 1.925963033500011079e-08, R6 ;  /* 0x32a5706005067823 */ /* 0x000fe20000000006 */
[----:B------:R-:W-:-:S04]  /*1f10*/  FFMA R2, R11, 1.4426950216293334961, -R2 ;  /* 0x3fb8aa3b0b027823 */ /* 0x000fc80000000802 */
[----:B------:R-:W-:Y:S01]  /*1f20*/  FFMA R11, R11, 1.925963033500011079e-08, R2 ;  /* 0x32a570600b0b7823 */ /* 0x000fe20000000002 */
[----:B------:R-:W0:Y:S01]  /*1f30*/  MUFU.EX2 R6, R6 ;  /* 0x0000000600067308 */ /* 0x000e220000000800 */
[----:B------:R-:W-:-:S07]  /*1f40*/  IMAD.SHL.U32 R2, R7, 0x800000, RZ ;  /* 0x0080000007027824 */ /* 0x000fce00078e00ff */
[----:B------:R-:W1:Y:S01]  /*1f50*/  MUFU.EX2 R11, R11 ;  /* 0x0000000b000b7308 */ /* 0x000e620000000800 */
[----:B0-----:R-:W-:-:S04]  /*1f60*/  FFMA R2, R2, R6, R9 ;  /* 0x0000000602027223 */ /* 0x001fc80000000009 */
[----:B-1----:R-:W-:-:S07]  /*1f70*/  FFMA R9, R13, R11, R2 ;  /* 0x0000000b0d097223 */ /* 0x002fce0000000002 */
.L_x_65:
[----:B------:R-:W-:Y:S05]  /*1f80*/  BRA.U UP0, `(.L_x_63) ;  /* 0x0000000100447547 */ /* 0x000fea000b800000 */
[----:B------:R-:W2:Y:S02]  /*1f90*/  LDCU.64 UR6, c[0x0][0x380] ;  /* 0x00007000ff0677ac */ /* 0x000ea40008000a00 */
[----:B--2---:R-:W-:-:S04]  /*1fa0*/  ULEA UR6, UP0, UR4, UR6, 0x2 ;  /* 0x0000000604067291 */ /* 0x004fc8000f8010ff */
[----:B------:R-:W-:Y:S02]  /*1fb0*/  ULEA.HI.X UR4, UR4, UR7, UR5, 0x2, UP0 ;  /* 0x0000000704047291 */ /* 0x000fe400080f1405 */
[----:B------:R-:W-:-:S04]  /*1fc0*/  IMAD.U32 R2, RZ, RZ, UR6 ;  /* 0x00000006ff027e24 */ /* 0x000fc8000f8e00ff */
[----:B-1----:R-:W-:-:S06]  /*1fd0*/  MOV R3, UR4 ;  /* 0x0000000400037c02 */ /* 0x002fcc0008000f00 */
[----:B------:R-:W0:Y:S01]  /*1fe0*/  LDG.E R3, desc[UR12][R2.64] ;  /* 0x0000000c02037981 */ /* 0x000e22000c1e1900 */
[----:B------:R-:W-:Y:S02]  /*1ff0*/  HFMA2 R6, -RZ, RZ, 3.7421875, 0 ;  /* 0x437c0000ff067431 */ /* 0x000fe400000001ff */
[----:B------:R-:W-:Y:S02]  /*2000*/  IMAD.MOV.U32 R5, RZ, RZ, 0x3bbb989d ;  /* 0x3bbb989dff057424 */ /* 0x000fe400078e00ff */
[----:B0-----:R-:W-:-:S04]  /*2010*/  FADD R4, R3, -R4 ;  /* 0x8000000403047221 */ /* 0x001fc80000000000 */
[----:B------:R-:W-:-:S04]  /*2020*/  FFMA.SAT R5, R4, R5, 0.5 ;  /* 0x3f00000004057423 */ /* 0x000fc80000002005 */
[----:B------:R-:W-:-:S04]  /*2030*/  FFMA.RM R5, R5, R6, 12582913 ;  /* 0x4b40000105057423 */ /* 0x000fc80000004006 */
[----:B------:R-:W-:-:S04]  /*2040*/  FADD R7, R5, -12583039 ;  /* 0xcb40007f05077421 */ /* 0x000fc80000000000 */
[----:B------:R-:W-:-:S04]  /*2050*/  FFMA R7, R4, 1.4426950216293334961, -R7 ;  /* 0x3fb8aa3b04077823 */ /* 0x000fc80000000807 */
[----:B------:R-:W-:Y:S01]  /*2060*/  FFMA R7, R4, 1.925963033500011079e-08, R7 ;  /* 0x32a5706004077823 */ /* 0x000fe20000000007 */
[----:B------:R-:W-:-:S05]  /*2070*/  IMAD.SHL.U32 R4, R5, 0x800000, RZ ;  /* 0x0080000005047824 */ /* 0x000fca00078e00ff */
[----:B------:R-:W0:Y:S02]  /*2080*/  MUFU.EX2 R7, R7 ;  /* 0x0000000700077308 */ /* 0x000e240000000800 */
[----:B0-----:R-:W-:-:S07]  /*2090*/  FFMA R9, R4, R7, R9 ;  /* 0x0000000704097223 */ /* 0x001fce0000000009 */
.L_x_63:
[----:B------:R2:W-:Y:S02]  /*20a0*/  STS [UR8+0x4], R9 ;  /* 0x00000409ff007988 */ /* 0x0005e40008000808 */
.L_x_60:
[----:B------:R-:W-:Y:S05]  /*20b0*/  BSYNC.RECONVERGENT B0 ;  /* 0x0000000000007941 */ /* 0x000fea0003800200 */
.L_x_59:
[----:B------:R-:W5:Y:S01]  /*20c0*/  LDCU.64 UR4, c[0x0][0x388] ;  /* 0x00007100ff0477ac */ /* 0x000f620008000a00 */
[----:B------:R-:W-:Y:S01]  /*20d0*/  BAR.SYNC.DEFER_BLOCKING 0x0 ;  /* 0x0000000000007b1d */ /* 0x000fe20000010000 */
[----:B-----5:R-:W-:-:S04]  /*20e0*/  ISETP.GE.U32.AND P0, PT, R0, UR4, PT ;  /* 0x0000000400007c0c */ /* 0x020fc8000bf06070 */
[----:B------:R-:W-:-:S13]  /*20f0*/  ISETP.GE.U32.AND.EX P0, PT, RZ, UR5, PT, P0 ;  /* 0x00000005ff007c0c */ /* 0x000fda000bf06100 */
[----:B------:R-:W-:Y:S05]  /*2100*/  @P0 EXIT ;  /* 0x000000000000094d */ /* 0x000fea0003800000 */
[----:B------:R-:W5:Y:S01]  /*2110*/  S2UR UR5, SR_CgaCtaId ;  /* 0x00000000000579c3 */ /* 0x000f620000008800 */
[----:B------:R-:W-:Y:S01]  /*2120*/  UMOV UR4, 0x400 ;  /* 0x0000040000047882 */ /* 0x000fe20000000000 */
[----:B-1234-:R-:W-:Y:S01]  /*2130*/  MOV R6, R0 ;  /* 0x0000000000067202 */ /* 0x01efe20000000f00 */
[----:B------:R-:W-:Y:S01]  /*2140*/  IMAD.MOV.U32 R7, RZ, RZ, RZ ;  /* 0x000000ffff077224 */ /* 0x000fe200078e00ff */
[----:B------:R-:W1:Y:S01]  /*2150*/  LDCU.128 UR8, c[0x0][0x380] ;  /* 0x00007000ff0877ac */ /* 0x000e620008000c00 */
[----:B-----5:R-:W-:-:S09]  /*2160*/  ULEA UR4, UR5, UR4, 0x18 ;  /* 0x0000000405047291 */ /* 0x020fd2000f8ec0ff */
[----:B------:R-:W2:Y:S02]  /*2170*/  LDS.64 R2, [UR4] ;  /* 0x00000004ff027984 */ /* 0x000ea40008000a00 */
[----:B-1----:R-:W3:Y:S02]  /*2180*/  LDCU UR4, c[0x0][0x360] ;  /* 0x00006c00ff0477ac */ /* 0x002ee40008000800 */
.L_x_68:
[----:B01----:R-:W-:-:S04]  /*2190*/  LEA R4, P0, R6, UR8, 0x2 ;  /* 0x0000000806047c11 */ /* 0x003fc8000f8010ff */
[----:B------:R-:W-:-:S05]  /*21a0*/  LEA.HI.X R5, R6, UR9, R7, 0x2, P0 ;  /* 0x0000000906057c11 */ /* 0x000fca00080f1407 */
[----:B------:R-:W4:Y:S01]  /*21b0*/  LDG.E R9, desc[UR12][R4.64] ;  /* 0x0000000c04097981 */ /* 0x000f22000c1e1900 */
[----:B------:R-:W-:Y:S02]  /*21c0*/  HFMA2 R0, -RZ, RZ, 0.96630859375, -0.0022525787353515625 ;  /* 0x3bbb989dff007431 */ /* 0x000fe400000001ff */
[----:B------:R-:W-:Y:S01]  /*21d0*/  IMAD.MOV.U32 R11, RZ, RZ, 0x437c0000 ;  /* 0x437c0000ff0b7424 */ /* 0x000fe200078e00ff */
[----:B--2---:R-:W0:Y:S01]  /*21e0*/  MUFU.RCP R10, R3 ;  /* 0x00000003000a7308 */ /* 0x004e220000001000 */
[----:B---3--:R-:W-:Y:S01]  /*21f0*/  IADD3 R6, P0, PT, R6, UR4, RZ ;  /* 0x0000000406067c10 */ /* 0x008fe2000ff1e0ff */
[----:B------:R-:W-:Y:S04]  /*2200*/  BSSY.RECONVERGENT B0, `(.L_x_66) ;  /* 0x0000017000007945 */ /* 0x000fe80003800200 */
[----:B------:R-:W-:Y:S01]  /*2210*/  IMAD.X R7, RZ, RZ, R7, P0 ;  /* 0x000000ffff077224 */ /* 0x000fe200000e0607 */
[----:B------:R-:W-:-:S04]  /*2220*/  ISETP.GE.U32.AND P0, PT, R6, UR10, PT ;  /* 0x0000000a06007c0c */ /* 0x000fc8000bf06070 */
[----:B------:R-:W-:Y:S01]  /*2230*/  ISETP.GE.U32.AND.EX P0, PT, R7, UR11, PT, P0 ;  /* 0x0000000b07007c0c */ /* 0x000fe2000bf06100 */
[----:B----4-:R-:W-:-:S04]  /*2240*/  FADD R9, -R2, R9 ;  /* 0x0000000902097221 */ /* 0x010fc80000000100 */
[----:B------:R-:W-:-:S04]  /*2250*/  FFMA.SAT R0, R9, R0, 0.5 ;  /* 0x3f00000009007423 */ /* 0x000fc80000002000 */
[----:B------:R-:W-:Y:S01]  /*2260*/  FFMA.RM R0, R0, R11, 12582913 ;  /* 0x4b40000100007423 */ /* 0x000fe2000000400b */
[----:B0-----:R-:W-:-:S03]  /*2270*/  FFMA R11, R10, -R3, 1 ;  /* 0x3f8000000a0b7423 */ /* 0x001fc60000000803 */
[C---:B------:R-:W-:Y:S01]  /*2280*/  FADD R8, R0.reuse, -12583039 ;  /* 0xcb40007f00087421 */ /* 0x040fe20000000000 */
[----:B------:R-:W-:Y:S01]  /*2290*/  SHF.L.U32 R0, R0, 0x17, RZ ;  /* 0x0000001700007819 */ /* 0x000fe200000006ff */
[----:B------:R-:W-:Y:S02]  /*22a0*/  FFMA R11, R10, R11, R10 ;  /* 0x0000000b0a0b7223 */ /* 0x000fe4000000000a */
[----:B------:R-:W-:-:S04]  /*22b0*/  FFMA R8, R9, 1.4426950216293334961, -R8 ;  /* 0x3fb8aa3b09087823 */ /* 0x000fc80000000808 */
[----:B------:R-:W-:-:S04]  /*22c0*/  FFMA R8, R9, 1.925963033500011079e-08, R8 ;  /* 0x32a5706009087823 */ /* 0x000fc80000000008 */
[----:B------:R-:W0:Y:S02]  /*22d0*/  MUFU.EX2 R9, R8 ;  /* 0x0000000800097308 */ /* 0x000e240000000800 */
[----:B0-----:R-:W-:-:S06]  /*22e0*/  FMUL R0, R0, R9 ;  /* 0x0000000900007220 */ /* 0x001fcc0000400000 */
[----:B------:R-:W0:Y:S01]  /*22f0*/  FCHK P1, R0, R3 ;  /* 0x0000000300007302 */ /* 0x000e220000020000 */
[----:B------:R-:W-:-:S04]  /*2300*/  FFMA R10, R0, R11, RZ ;  /* 0x0000000b000a7223 */ /* 0x000fc800000000ff */
[----:B------:R-:W-:-:S04]  /*2310*/  FFMA R8, R10, -R3, R0 ;  /* 0x800000030a087223 */ /* 0x000fc80000000000 */
[----:B------:R-:W-:Y:S01]  /*2320*/  FFMA R11, R11, R8, R10 ;  /* 0x000000080b0b7223 */ /* 0x000fe2000000000a */
[----:B0-----:R-:W-:Y:S06]  /*2330*/  @!P1 BRA `(.L_x_67) ;  /* 0x00000000000c9947 */ /* 0x001fec0003800000 */
[----:B------:R-:W-:-:S07]  /*2340*/  MOV R8, 0x2360 ;  /* 0x0000236000087802 */ /* 0x000fce0000000f00 */
[----:B------:R-:W-:Y:S05]  /*2350*/  CALL.REL.NOINC `($__internal_1_$__cuda_sm3x_div_rn_noftz_f32_slowpath) ;  /* 0x0000000000147944 */ /* 0x000fea0003c00000 */
[----:B------:R-:W-:-:S07]  /*2360*/  MOV R11, R0 ;  /* 0x00000000000b7202 */ /* 0x000fce0000000f00 */
.L_x_67:
[----:B------:R-:W-:Y:S05]  /*2370*/  BSYNC.RECONVERGENT B0 ;  /* 0x0000000000007941 */ /* 0x000fea0003800200 */
.L_x_66:
[----:B------:R1:W-:Y:S01]  /*2380*/  STG.E desc[UR12][R4.64], R11 ;  /* 0x0000000b04007986 */ /* 0x0003e2000c10190c */
[----:B------:R-:W-:Y:S05]  /*2390*/  @!P0 BRA `(.L_x_68) ;  /* 0xfffffffc007c8947 */ /* 0x000fea000383ffff */
[----:B------:R-:W-:Y:S05]  /*23a0*/  EXIT ;  /* 0x000000000000794d */ /* 0x000fea0003800000 */
        .weak           $__internal_1_$__cuda_sm3x_div_rn_noftz_f32_slowpath
        .type           $__internal_1_$__cuda_sm3x_div_rn_noftz_f32_slowpath,@function
        .size           $__internal_1_$__cuda_sm3x_div_rn_noftz_f32_slowpath,(.L_x_88 - $__internal_1_$__cuda_sm3x_div_rn_noftz_f32_slowpath)
$__internal_1_$__cuda_sm3x_div_rn_noftz_f32_slowpath:
[----:B------:R-:W-:Y:S01]  /*23b0*/  SHF.R.U32.HI R10, RZ, 0x17, R3 ;  /* 0x00000017ff0a7819 */ /* 0x000fe20000011603 */
[----:B------:R-:W-:Y:S01]  /*23c0*/  BSSY.RECONVERGENT B1, `(.L_x_69) ;  /* 0x0000064000017945 */ /* 0x000fe20003800200 */
[--C-:B------:R-:W-:Y:S01]  /*23d0*/  SHF.R.U32.HI R9, RZ, 0x17, R0.reuse ;  /* 0x00000017ff097819 */ /* 0x100fe20000011600 */
[----:B------:R-:W-:Y:S01]  /*23e0*/  IMAD.MOV.U32 R11, RZ, RZ, R0 ;  /* 0x000000ffff0b7224 */ /* 0x000fe200078e0000 */
[----:B------:R-:W-:Y:S02]  /*23f0*/  LOP3.LUT R10, R10, 0xff, RZ, 0xc0, !PT ;  /* 0x000000ff0a0a7812 */ /* 0x000fe400078ec0ff */
[----:B------:R-:W-:Y:S02]  /*2400*/  LOP3.LUT R16, R9, 0xff, RZ, 0xc0, !PT ;  /* 0x000000ff09107812 */ /* 0x000fe400078ec0ff */
[----:B------:R-:W-:Y:S01]  /*2410*/  MOV R12, R3 ;  /* 0x00000003000c7202 */ /* 0x000fe20000000f00 */
[----:B------:R-:W-:Y:S01]  /*2420*/  VIADD R13, R10, 0xffffffff ;  /* 0xffffffff0a0d7836 */ /* 0x000fe20000000000 */
[----:B------:R-:W-:-:S04]  /*2430*/  IADD3 R14, PT, PT, R16, -0x1, RZ ;  /* 0xffffffff100e7810 */ /* 0x000fc80007ffe0ff */
[----:B------:R-:W-:-:S04]  /*2440*/  ISETP.GT.U32.AND P1, PT, R13, 0xfd, PT ;  /* 0x000000fd0d00780c */ /* 0x000fc80003f24070 */
[----:B------:R-:W-:-:S13]  /*2450*/  ISETP.GT.U32.OR P1, PT, R14, 0xfd, P1 ;  /* 0x000000fd0e00780c */ /* 0x000fda0000f24470 */
        /* <DEDUP_REMOVED lines=18> */
[----:B------:R-:W-:Y:S02]  /*2580*/  ISETP.GE.AND P1, PT, R14, RZ, PT ;  /* 0x000000ff0e00720c */ /* 0x000fe40003f26270 */
[----:B------:R-:W-:-:S11]  /*2590*/  ISETP.GE.AND P2, PT, R13, RZ, PT ;  /* 0x000000ff0d00720c */ /* 0x000fd60003f46270 */
[----:B------:R-:W-:Y:S01]  /*25a0*/  @P1 MOV R9, RZ ;  /* 0x000000ff00091202 */ /* 0x000fe20000000f00 */
[----:B------:R-:W-:Y:S02]  /*25b0*/  @!P1 IMAD.MOV.U32 R9, RZ, RZ, -0x40 ;  /* 0xffffffc0ff099424 */ /* 0x000fe400078e00ff */
[----:B------:R-:W-:Y:S01]  /*25c0*/  @!P1 FFMA R11, R0, 1.84467440737095516160e+19, RZ ;  /* 0x5f800000000b9823 */ /* 0x000fe200000000ff */
[----:B------:R-:W-:Y:S02]  /*25d0*/  @!P2 FFMA R12, R3, 1.84467440737095516160e+19, RZ ;  /* 0x5f800000030ca823 */ /* 0x000fe400000000ff */
[----:B------:R-:W-:-:S07]  /*25e0*/  @!P2 IADD3 R9, PT, PT, R9, 0x40, RZ ;  /* 0x000000400909a810 */ /* 0x000fce0007ffe0ff */
.L_x_70:
[----:B------:R-:W-:Y:S01]  /*25f0*/  LEA R13, R10, 0xc0800000, 0x17 ;  /* 0xc08000000a0d7811 */ /* 0x000fe200078eb8ff */
[----:B------:R-:W-:Y:S04]  /*2600*/  BSSY.RECONVERGENT B2, `(.L_x_75) ;  /* 0x0000036000027945 */ /* 0x000fe80003800200 */
[----:B------:R-:W-:Y:S01]  /*2610*/  IMAD.IADD R13, R12, 0x1, -R13 ;  /* 0x000000010c0d7824 */ /* 0x000fe200078e0a0d */
[----:B------:R-:W-:-:S03]  /*2620*/  IADD3 R12, PT, PT, R16, -0x7f, RZ ;  /* 0xffffff81100c7810 */ /* 0x000fc60007ffe0ff */
[----:B------:R-:W0:Y:S01]  /*2630*/  MUFU.RCP R14, R13 ;  /* 0x0000000d000e7308 */ /* 0x000e220000001000 */
[----:B------:R-:W-:Y:S01]  /*2640*/  FADD.FTZ R15, -R13, -RZ ;  /* 0x800000ff0d0f7221 */ /* 0x000fe20000010100 */
[C---:B------:R-:W-:Y:S01]  /*2650*/  IMAD R0, R12.reuse, -0x800000, R11 ;  /* 0xff8000000c007824 */ /* 0x040fe200078e020b */
[----:B------:R-:W-:-:S05]  /*2660*/  IADD3 R12, PT, PT, R12, 0x7f, -R10 ;  /* 0x0000007f0c0c7810 */ /* 0x000fca0007ffe80a */
[----:B------:R-:W-:Y:S02]  /*2670*/  IMAD.IADD R9, R12, 0x1, R9 ;  /* 0x000000010c097824 */ /* 0x000fe400078e0209 */
        /* <DEDUP_REMOVED lines=8> */
[----:B------:R-:W-:-:S04]  /*2700*/  LOP3.LUT R10, R10, 0xff, RZ, 0xc0, !PT ;  /* 0x000000ff0a0a7812 */ /* 0x000fc800078ec0ff */
[----:B------:R-:W-:-:S05]  /*2710*/  IADD3 R13, PT, PT, R10, R9, RZ ;  /* 0x000000090a0d7210 */ /* 0x000fca0007ffe0ff */
[----:B------:R-:W-:-:S05]  /*2720*/  VIADD R10, R13, 0xffffffff ;  /* 0xffffffff0d0a7836 */ /* 0x000fca0000000000 */
        /* <DEDUP_REMOVED lines=9> */
[CCC-:B------:R-:W-:Y:S01]  /*27c0*/  FFMA.RZ R9, R16.reuse, R14.reuse, R17.reuse ;  /* 0x0000000e10097223 */ /* 0x1c0fe2000000c011 */
[C---:B------:R-:W-:Y:S01]  /*27d0*/  IADD3 R12, PT, PT, R13.reuse, 0x20, RZ ;  /* 0x000000200d0c7810 */ /* 0x040fe20007ffe0ff */
[CCC-:B------:R-:W-:Y:S01]  /*27e0*/  FFMA.RM R10, R16.reuse, R14.reuse, R17.reuse ;  /* 0x0000000e100a7223 */ /* 0x1c0fe20000004011 */
[----:B------:R-:W-:Y:S02]  /*27f0*/  ISETP.NE.AND P3, PT, R13, RZ, PT ;  /* 0x000000ff0d00720c */ /* 0x000fe40003f65270 */
[----:B------:R-:W-:Y:S01]  /*2800*/  LOP3.LUT R11, R9, 0x7fffff, RZ, 0xc0, !PT ;  /* 0x007fffff090b7812 */ /* 0x000fe200078ec0ff */
[----:B------:R-:W-:Y:S01]  /*2810*/  FFMA.RP R9, R16, R14, R17 ;  /* 0x0000000e10097223 */ /* 0x000fe20000008011 */
[----:B------:R-:W-:Y:S01]  /*2820*/  ISETP.NE.AND P2, PT, R13, RZ, PT ;  /* 0x000000ff0d00720c */ /* 0x000fe20003f45270 */
[----:B------:R-:W-:Y:S01]  /*2830*/  IMAD.MOV R13, RZ, RZ, -R13 ;  /* 0x000000ffff0d7224 */ /* 0x000fe200078e0a0d */
[----:B------:R-:W-:Y:S02]  /*2840*/  LOP3.LUT R11, R11, 0x800000, RZ, 0xfc, !PT ;  /* 0x008000000b0b7812 */ /* 0x000fe400078efcff */
[----:B------:R-:W-:-:S02]  /*2850*/  FSETP.NEU.FTZ.AND P1, PT, R9, R10, PT ;  /* 0x0000000a0900720b */ /* 0x000fc40003f3d000 */
[----:B------:R-:W-:Y:S02]  /*2860*/  SHF.L.U32 R12, R11, R12, RZ ;  /* 0x0000000c0b0c7219 */ /* 0x000fe400000006ff */
[----:B------:R-:W-:Y:S02]  /*2870*/  SEL R10, R13, RZ, P3 ;  /* 0x000000ff0d0a7207 */ /* 0x000fe40001800000 */
[----:B------:R-:W-:Y:S02]  /*2880*/  ISETP.NE.AND P2, PT, R12, RZ, P2 ;  /* 0x000000ff0c00720c */ /* 0x000fe40001745270 */
[----:B------:R-:W-:Y:S02]  /*2890*/  SHF.R.U32.HI R10, RZ, R10, R11 ;  /* 0x0000000aff0a7219 */ /* 0x000fe4000001160b */
[----:B------:R-:W-:Y:S02]  /*28a0*/  PLOP3.LUT P1, PT, P1, P2, PT, 0xf8, 0x8f ;  /* 0x00000000008f781c */ /* 0x000fe40000f25f70 */
[----:B------:R-:W-:-:S02]  /*28b0*/  SHF.R.U32.HI R12, RZ, 0x1, R10 ;  /* 0x00000001ff0c7819 */ /* 0x000fc4000001160a */
[----:B------:R-:W-:-:S04]  /*28c0*/  SEL R9, RZ, 0x1, !P1 ;  /* 0x00000001ff097807 */ /* 0x000fc80004800000 */
[----:B------:R-:W-:-:S04]  /*28d0*/  LOP3.LUT R9, R9, 0x1, R12, 0xf8, !PT ;  /* 0x0000000109097812 */ /* 0x000fc800078ef80c */
[----:B------:R-:W-:-:S04]  /*28e0*/  LOP3.LUT R9, R9, R10, RZ, 0xc0, !PT ;  /* 0x0000000a09097212 */ /* 0x000fc800078ec0ff */
[----:B------:R-:W-:-:S04]  /*28f0*/  IADD3 R9, PT, PT, R12, R9, RZ ;  /* 0x000000090c097210 */ /* 0x000fc80007ffe0ff */
[----:B------:R-:W-:Y:S01]  /*2900*/  LOP3.LUT R0, R9, R0, RZ, 0xfc, !PT ;  /* 0x0000000009007212 */ /* 0x000fe200078efcff */
[----:B------:R-:W-:Y:S06]  /*2910*/  BRA `(.L_x_78) ;  /* 0x0000000000107947 */ /* 0x000fec0003800000 */
.L_x_77:
[----:B------:R-:W-:-:S04]  /*2920*/  LOP3.LUT R0, R0, 0x80000000, RZ, 0xc0, !PT ;  /* 0x8000000000007812 */ /* 0x000fc800078ec0ff */
[----:B------:R-:W-:Y:S01]  /*2930*/  LOP3.LUT R0, R0, 0x7f800000, RZ, 0xfc, !PT ;  /* 0x7f80000000007812 */ /* 0x000fe200078efcff */
[----:B------:R-:W-:Y:S06]  /*2940*/  BRA `(.L_x_78) ;  /* 0x0000000000047947 */ /* 0x000fec0003800000 */
.L_x_76:
[----:B------:R-:W-:-:S07]  /*2950*/  IMAD R0, R9, 0x800000, R0 ;  /* 0x0080000009007824 */ /* 0x000fce00078e0200 */
.L_x_78:
[----:B------:R-:W-:Y:S05]  /*2960*/  BSYNC.RECONVERGENT B2 ;  /* 0x0000000000027941 */ /* 0x000fea0003800200 */
.L_x_75:
[----:B------:R-:W-:Y:S05]  /*2970*/  BRA `(.L_x_79) ;  /* 0x0000000000207947 */ /* 0x000fea0003800000 */
.L_x_74:
[----:B------:R-:W-:-:S04]  /*2980*/  LOP3.LUT R0, R12, 0x80000000, R11, 0x48, !PT ;  /* 0x800000000c007812 */ /* 0x000fc800078e480b */
[----:B------:R-:W-:Y:S01]  /*2990*/  LOP3.LUT R0, R0, 0x7f800000, RZ, 0xfc, !PT ;  /* 0x7f80000000007812 */ /* 0x000fe200078efcff */
[----:B------:R-:W-:Y:S06]  /*29a0*/  BRA `(.L_x_79) ;  /* 0x0000000000147947 */ /* 0x000fec0003800000 */
.L_x_73:
[----:B------:R-:W-:Y:S01]  /*29b0*/  LOP3.LUT R0, R12, 0x80000000, R11, 0x48, !PT ;  /* 0x800000000c007812 */ /* 0x000fe200078e480b */
[----:B------:R-:W-:Y:S06]  /*29c0*/  BRA `(.L_x_79) ;  /* 0x00000000000c7947 */ /* 0x000fec0003800000 */
.L_x_72:
[----:B------:R-:W0:Y:S01]  /*29d0*/  MUFU.RSQ R0, -QNAN ;  /* 0xffc0000000007908 */ /* 0x000e220000001400 */
[----:B------:R-:W-:Y:S05]  /*29e0*/  BRA `(.L_x_79) ;  /* 0x0000000000047947 */ /* 0x000fea0003800000 */
.L_x_71:
[----:B------:R-:W-:-:S07]  /*29f0*/  FADD.FTZ R0, R0, R3 ;  /* 0x0000000300007221 */ /* 0x000fce0000010000 */
.L_x_79:
[----:B------:R-:W-:Y:S05]  /*2a00*/  BSYNC.RECONVERGENT B1 ;  /* 0x0000000000017941 */ /* 0x000fea0003800200 */
.L_x_69:
[----:B------:R-:W-:-:S04]  /*2a10*/  HFMA2 R9, -RZ, RZ, 0, 0 ;  /* 0x00000000ff097431 */ /* 0x000fc800000001ff */
[----:B0-----:R-:W-:Y:S05]  /*2a20*/  RET.REL.NODEC R8 `(_Z14softmax_kernelPfm) ;  /* 0xffffffd408747950 */ /* 0x001fea0003c3ffff */
.L_x_80:
        /* <DEDUP_REMOVED lines=13> */
.L_x_88:


//--------------------- .text._Z22matrix_multiply_kernelPKfS0_Pfmmm --------------------------
	.section	.text._Z22matrix_multiply_kernelPKfS0_Pfmmm,"ax",@progbits
	.align	128
        .global         _Z22matrix_multiply_kernelPKfS0_Pfmmm
        .type           _Z22matrix_multiply_kernelPKfS0_Pfmmm,@function
        .size           _Z22matrix_multiply_kernelPKfS0_Pfmmm,(.L_x_92 - _Z22matrix_multiply_kernelPKfS0_Pfmmm)
        .other          _Z22matrix_multiply_kernelPKfS0_Pfmmm,@"STO_CUDA_ENTRY STV_DEFAULT"
_Z22matrix_multiply_kernelPKfS0_Pfmmm:
.text._Z22matrix_multiply_kernelPKfS0_Pfmmm:
[----:B------:R-:W-:Y:S01]  /*0000*/  LDC R1, c[0x0][0x37c] ;  /* 0x0000df00ff017b82 */ /* 0x000fe20000000800 */
[----:B------:R-:W0:Y:S07]  /*0010*/  S2R R7, SR_TID.X ;  /* 0x0000000000077919 */ /* 0x000e2e0000002100 */
[----:B------:R-:W1:Y:S01]  /*0020*/  LDC R19, c[0x0][0x364] ;  /* 0x0000d900ff137b82 */ /* 0x000e620000000800 */
[----:B------:R-:W2:Y:S01]  /*0030*/  LDCU.64 UR6, c[0x0][0x398] ;  /* 0x00007300ff0677ac */ /* 0x000ea20008000a00 */
[----:B------:R-:W1:Y:S06]  /*0040*/  S2R R0, SR_TID.Y ;  /* 0x0000000000007919 */ /* 0x000e6c0000002200 */
[----:B------:R-:W0:Y:S08]  /*0050*/  S2UR UR5, SR_CTAID.X ;  /* 0x00000000000579c3 */ /* 0x000e300000002500 */
[----:B------:R-:W0:Y:S08]  /*0060*/  LDC R6, c[0x0][0x360] ;  /* 0x0000d800ff067b82 */ /* 0x000e300000000800 */
[----:B------:R-:W1:Y:S08]  /*0070*/  S2UR UR4, SR_CTAID.Y ;  /* 0x00000000000479c3 */ /* 0x000e700000002600 */
[----:B------:R-:W3:Y:S01]  /*0080*/  LDC.64 R8, c[0x0][0x3a8] ;  /* 0x0000ea00ff087b82 */ /* 0x000ee20000000a00 */
[----:B0-----:R-:W-:-:S05]  /*0090*/  IMAD R6, R6, UR5, R7 ;  /* 0x0000000506067c24 */ /* 0x001fca000f8e0207 */
[----:B------:R-:W-:Y:S01]  /*00a0*/  SHF.R.S32.HI R7, RZ, 0x1f, R6 ;  /* 0x0000001fff077819 */ /* 0x000fe20000011406 */
[----:B-1----:R-:W-:-:S05]  /*00b0*/  IMAD R19, R19, UR4, R0 ;  /* 0x0000000413137c24 */ /* 0x002fca000f8e0200 */
[----:B--2---:R-:W-:Y:S02]  /*00c0*/  ISETP.GE.U32.AND P1, PT, R19, UR6, PT ;  /* 0x0000000613007c0c */ /* 0x004fe4000bf26070 */
[----:B---3--:R-:W-:-:S04]  /*00d0*/  ISETP.GE.U32.AND P0, PT, R6, R8, PT ;  /* 0x000000080600720c */ /* 0x008fc80003f06070 */
[----:B------:R-:W-:-:S04]  /*00e0*/  ISETP.GE.U32.AND.EX P0, PT, R7, R9, PT, P0 ;  /* 0x000000090700720c */ /* 0x000fc80003f06100 */
[----:B------:R-:W-:-:S13]  /*00f0*/  ISETP.GE.U32.OR.EX P0, PT, RZ, UR7, P0, P1 ;  /* 0x00000007ff007c0c */ /* 0x000fda0008706510 */
[----:B------:R-:W-:Y:S05]  /*0100*/  @P0 EXIT ;  /* 0x000000000000094d */ /* 0x000fea0003800000 */
[----:B------:R-:W0:Y:S01]  /*0110*/  LDCU.64 UR8, c[0x0][0x3a0] ;  /* 0x00007400ff0877ac */ /* 0x000e220008000a00 */
[----:B------:R-:W-:Y:S01]  /*0120*/  IMAD.MOV.U32 R0, RZ, RZ, RZ ;  /* 0x000000ffff007224 */ /* 0x000fe200078e00ff */
[----:B------:R-:W1:Y:S01]  /*0130*/  LDCU.64 UR10, c[0x0][0x358] ;  /* 0x00006b00ff0a77ac */ /* 0x000e620008000a00 */
[----:B0-----:R-:W-:-:S04]  /*0140*/  UISETP.NE.U32.AND UP0, UPT, UR8, URZ, UPT ;  /* 0x000000ff0800728c */ /* 0x001fc8000bf05070 */
[----:B------:R-:W-:-:S09]  /*0150*/  UISETP.NE.AND.EX UP0, UPT, UR9, URZ, UPT, UP0 ;  /* 0x000000ff0900728c */ /* 0x000fd2000bf05300 */
[----:B-1----:R-:W-:Y:S05]  /*0160*/  BRA.U !UP0, `(.L_x_81) ;  /* 0x0000000908887547 */ /* 0x002fea000b800000 */
[----:B------:R-:W-:Y:S02]  /*0170*/  UISETP.GE.U32.AND UP1, UPT, UR8, 0x8, UPT ;  /* 0x000000080800788c */ /* 0x000fe4000bf26070 */
[C---:B------:R-:W-:Y:S01]  /*0180*/  IMAD.WIDE.U32 R4, R19.reuse, UR8, RZ ;  /* 0x0000000813047c25 */ /* 0x040fe2000f8e00ff */
[----:B------:R-:W-:Y:S02]  /*0190*/  ULOP3.LUT UR12, UR8, 0x7, URZ, 0xc0, !UPT ;  /* 0x00000007080c7892 */ /* 0x000fe4000f8ec0ff */
[----:B------:R-:W-:Y:S01]  /*01a0*/  UISETP.GE.U32.AND.EX UP1, UPT, UR9, URZ, UPT, UP1 ;  /* 0x000000ff0900728c */ /* 0x000fe2000bf26110 */
[----:B------:R-:W-:Y:S01]  /*01b0*/  IMAD.MOV.U32 R0, RZ, RZ, RZ ;  /* 0x000000ffff007224 */ /* 0x000fe200078e00ff */
[----:B------:R-:W-:Y:S01]  /*01c0*/  UISETP.NE.U32.AND UP0, UPT, UR12, URZ, UPT ;  /* 0x000000ff0c00728c */ /* 0x000fe2000bf05070 */
[----:B------:R-:W-:Y:S01]  /*01d0*/  IMAD R23, R19, UR9, R5 ;  /* 0x0000000913177c24 */ /* 0x000fe2000f8e0205 */
[----:B------:R-:W-:Y:S01]  /*01e0*/  UMOV UR4, URZ ;  /* 0x000000ff00047c82 */ /* 0x000fe20008000000 */
[----:B------:R-:W-:Y:S01]  /*01f0*/  UMOV UR5, URZ ;  /* 0x000000ff00057c82 */ /* 0x000fe20008000000 */
[----:B------:R-:W-:-:S03]  /*0200*/  UISETP.NE.AND.EX UP0, UPT, URZ, URZ, UPT, UP0 ;  /* 0x000000ffff00728c */ /* 0x000fc6000bf05300 */
[----:B------:R-:W-:Y:S08]  /*0210*/  BRA.U !UP1, `(.L_x_82) ;  /* 0x0000000109fc7547 */ /* 0x000ff0000b800000 */
[----:B------:R-:W0:Y:S01]  /*0220*/  LDCU.128 UR16, c[0x0][0x380] ;  /* 0x00007000ff1077ac */ /* 0x000e220008000c00 */
[C-C-:B------:R-:W-:Y:S01]  /*0230*/  SHF.L.U64.HI R18, R8.reuse, 0x5, R9.reuse ;  /* 0x0000000508127819 */ /* 0x140fe20000010209 */
[----:B------:R-:W-:Y:S01]  /*0240*/  IMAD.MOV.U32 R0, RZ, RZ, RZ ;  /* 0x000000ffff007224 */ /* 0x000fe200078e00ff */
[C---:B------:R-:W-:Y:S01]  /*0250*/  SHF.L.U64.HI R25, R8.reuse, 0x2, R9 ;  /* 0x0000000208197819 */ /* 0x040fe20000010209 */
[----:B------:R-:W1:Y:S01]  /*0260*/  LDCU UR5, c[0x0][0x3a4] ;  /* 0x00007480ff0577ac */ /* 0x000e620008000800 */
[----:B------:R-:W-:Y:S01]  /*0270*/  SHF.L.U32 R27, R8, 0x2, RZ ;  /* 0x00000002081b7819 */ /* 0x000fe200000006ff */
[----:B------:R-:W-:-:S07]  /*0280*/  ULOP3.LUT UR4, UR8, 0xfffffff8, URZ, 0xc0, !UPT ;  /* 0xfffffff808047892 */ /* 0x000fce000f8ec0ff */
[----:B------:R-:W-:Y:S01]  /*0290*/  UMOV UR6, UR4 ;  /* 0x0000000400067c82 */ /* 0x000fe20008000000 */
[----:B0-----:R-:W-:Y:S02]  /*02a0*/  LEA R2, P1, R4, UR16, 0x2 ;  /* 0x0000001004027c11 */ /* 0x001fe4000f8210ff */
[----:B------:R-:W-:Y:S02]  /*02b0*/  LEA R20, P0, R6, UR18, 0x2 ;  /* 0x0000001206147c11 */ /* 0x000fe4000f8010ff */
[----:B------:R-:W-:Y:S01]  /*02c0*/  LEA.HI.X R11, R4, UR17, R23, 0x2, P1 ;  /* 0x00000011040b7c11 */ /* 0x000fe200088f1417 */
[----:B-1----:R-:W-:Y:S01]  /*02d0*/  UMOV UR7, UR5 ;  /* 0x0000000500077c82 */ /* 0x002fe20008000000 */
[----:B------:R-:W-:Y:S02]  /*02e0*/  IADD3 R2, P1, PT, R2, 0x10, RZ ;  /* 0x0000001002027810 */ /* 0x000fe40007f3e0ff */
[----:B------:R-:W-:-:S03]  /*02f0*/  LEA.HI.X R21, R6, UR19, R7, 0x2, P0 ;  /* 0x0000001306157c11 */ /* 0x000fc600080f1407 */
[----:B------:R-:W-:-:S08]  /*0300*/  IMAD.X R11, RZ, RZ, R11, P1 ;  /* 0x000000ffff0b7224 */ /* 0x000fd000008e060b */
.L_x_83:
[-C--:B------:R-:W-:Y:S01]  /*0310*/  IADD3 R28, P0, PT, R20, R27.reuse, RZ ;  /* 0x0000001b141c7210 */ /* 0x080fe20007f1e0ff */
[----:B------:R-:W-:Y:S01]  /*0320*/  IMAD.MOV.U32 R10, RZ, RZ, R2 ;  /* 0x000000ffff0a7224 */ /* 0x000fe200078e0002 */
[----:B------:R-:W2:Y:S03]  /*0330*/  LDG.E R3, desc[UR10][R20.64] ;  /* 0x0000000a14037981 */ /* 0x000ea6000c1e1900 */
[----:B------:R-:W-:Y:S01]  /*0340*/  IMAD.X R29, R21, 0x1, R25, P0 ;  /* 0x00000001151d7824 */ /* 0x000fe200000e0619 */
[----:B------:R-:W2:Y:S01]  /*0350*/  LDG.E R16, desc[UR10][R10.64+-0x10] ;  /* 0xfffff00a0a107981 */ /* 0x000ea2000c1e1900 */
[----:B------:R-:W-:-:S03]  /*0360*/  IADD3 R14, P0, PT, R28, R27, RZ ;  /* 0x0000001b1c0e7210 */ /* 0x000fc60007f1e0ff */
[----:B------:R-:W3:Y:S01]  /*0370*/  LDG.E R17, desc[UR10][R28.64] ;  /* 0x0000000a1c117981 */ /* 0x000ee2000c1e1900 */
[----:B------:R-:W-:-:S03]  /*0380*/  IADD3.X R15, PT, PT, R29, R25, RZ, P0, !PT ;  /* 0x000000191d0f7210 */ /* 0x000fc600007fe4ff */
[----:B------:R-:W3:Y:S04]  /*0390*/  LDG.E R24, desc[UR10][R10.64+-0xc] ;  /* 0xfffff40a0a187981 */ /* 0x000ee8000c1e1900 */
[----:B------:R0:W4:Y:S04]  /*03a0*/  LDG.E R22, desc[UR10][R14.64] ;  /* 0x0000000a0e167981 */ /* 0x000128000c1e1900 */
[----:B------:R-:W4:Y:S01]  /*03b0*/  LDG.E R29, desc[UR10][R10.64+-0x8] ;  /* 0xfffff80a0a1d7981 */ /* 0x000f22000c1e1900 */
[----:B------:R-:W-:-:S03]  /*03c0*/  IADD3 R12, P0, PT, R14, R27, RZ ;  /* 0x0000001b0e0c7210 */ /* 0x000fc60007f1e0ff */
[----:B------:R-:W5:Y:S02]  /*03d0*/  LDG.E R26, desc[UR10][R10.64+0x8] ;  /* 0x0000080a0a1a7981 */ /* 0x000f64000c1e1900 */
[----:B------:R-:W-:Y:S01]  /*03e0*/  IMAD.X R13, R15, 0x1, R25, P0 ;  /* 0x000000010f0d7824 */ /* 0x000fe200000e0619 */
[----:B------:R-:W-:-:S04]  /*03f0*/  IADD3 R2, P0, PT, R12, R27, RZ ;  /* 0x0000001b0c027210 */ /* 0x000fc80007f1e0ff */
[----:B------:R-:W5:Y:S01]  /*0400*/  LDG.E R12, desc[UR10][R12.64] ;  /* 0x0000000a0c0c7981 */ /* 0x000f62000c1e1900 */
[----:B--2---:R-:W-:Y:S01]  /*0410*/  FFMA R0, R16, R3, R0 ;  /* 0x0000000310007223 */ /* 0x004fe20000000000 */
[--C-:B------:R-:W-:Y:S01]  /*0420*/  IMAD.X R3, R13, 0x1, R25.reuse, P0 ;  /* 0x000000010d037824 */ /* 0x100fe200000e0619 */
[----:B------:R-:W-:Y:S01]  /*0430*/  IADD3 R16, P0, PT, R2, R27, RZ ;  /* 0x0000001b02107210 */ /* 0x000fe20007f1e0ff */
[----:B------:R-:W2:Y:S04]  /*0440*/  LDG.E R13, desc[UR10][R10.64] ;  /* 0x0000000a0a0d7981 */ /* 0x000ea8000c1e1900 */
[----:B------:R-:W2:Y:S01]  /*0450*/  LDG.E R2, desc[UR10][R2.64] ;  /* 0x0000000a02027981 */ /* 0x000ea2000c1e1900 */
[----:B---3--:R-:W-:Y:S01]  /*0460*/  FFMA R0, R24, R17, R0 ;  /* 0x0000001118007223 */ /* 0x008fe20000000000 */
[----:B------:R-:W-:Y:S01]  /*0470*/  IMAD.X R17, R3, 0x1, R25, P0 ;  /* 0x0000000103117824 */ /* 0x000fe200000e0619 */
[----:B0-----:R-:W-:Y:S01]  /*0480*/  IADD3 R14, P0, PT, R16, R27, RZ ;  /* 0x0000001b100e7210 */ /* 0x001fe20007f1e0ff */
[----:B------:R-:W3:Y:S01]  /*0490*/  LDG.E R24, desc[UR10][R10.64+0x4] ;  /* 0x0000040a0a187981 */ /* 0x000ee2000c1e1900 */
[----:B----4-:R-:W-:-:S03]  /*04a0*/  FFMA R22, R29, R22, R0 ;  /* 0x000000161d167223 */ /* 0x010fc60000000000 */
[----:B------:R-:W3:Y:S04]  /*04b0*/  LDG.E R16, desc[UR10][R16.64] ;  /* 0x0000000a10107981 */ /* 0x000ee8000c1e1900 */
[----:B------:R-:W5:Y:S01]  /*04c0*/  LDG.E R0, desc[UR10][R10.64+-0x4] ;  /* 0xfffffc0a0a007981 */ /* 0x000f62000c1e1900 */
[----:B------:R-:W-:Y:S02]  /*04d0*/  IADD3.X R15, PT, PT, R17, R25, RZ, P0, !PT ;  /* 0x00000019110f7210 */ /* 0x000fe400007fe4ff */
[----:B------:R-:W-:Y:S01]  /*04e0*/  IADD3 R28, P0, PT, R14, R27, RZ ;  /* 0x0000001b0e1c7210 */ /* 0x000fe20007f1e0ff */
[----:B------:R0:W4:Y:S04]  /*04f0*/  LDG.E R3, desc[UR10][R10.64+0xc] ;  /* 0x00000c0a0a037981 */ /* 0x000128000c1e1900 */
[----:B------:R-:W-:Y:S01]  /*0500*/  IMAD.X R29, R15, 0x1, R25, P0 ;  /* 0x000000010f1d7824 */ /* 0x000fe200000e0619 */
[----:B------:R-:W4:Y:S04]  /*0510*/  LDG.E R14, desc[UR10][R14.64] ;  /* 0x0000000a0e0e7981 */ /* 0x000f28000c1e1900 */
[----:B------:R-:W4:Y:S01]  /*0520*/  LDG.E R28, desc[UR10][R28.64] ;  /* 0x0000000a1c1c7981 */ /* 0x000f22000c1e1900 */
[----:B------:R-:W-:-:S04]  /*0530*/  UIADD3 UR6, UP1, UPT, UR6, -0x8, URZ ;  /* 0xfffffff806067890 */ /* 0x000fc8000ff3e0ff */
[----:B------:R-:W-:Y:S02]  /*0540*/  UIADD3.X UR7, UPT, UPT, UR7, -0x1, URZ, UP1, !UPT ;  /* 0xffffffff07077890 */ /* 0x000fe40008ffe4ff */
[----:B------:R-:W-:-:S04]  /*0550*/  UISETP.NE.U32.AND UP1, UPT, UR6, URZ, UPT ;  /* 0x000000ff0600728c */ /* 0x000fc8000bf25070 */
[----:B------:R-:W-:Y:S01]  /*0560*/  UISETP.NE.AND.EX UP1, UPT, UR7, URZ, UPT, UP1 ;  /* 0x000000ff0700728c */ /* 0x000fe2000bf25310 */
[----:B------:R-:W-:-:S05]  /*0570*/  LEA R20, P0, R8, R20, 0x5 ;  /* 0x0000001408147211 */ /* 0x000fca00078028ff */
[----:B------:R-:W-:Y:S02]  /*0580*/  IMAD.X R21, R21, 0x1, R18, P0 ;  /* 0x0000000115157824 */ /* 0x000fe400000e0612 */
[----:B-----5:R-:W-:-:S04]  /*0590*/  FFMA R0, R0, R12, R22 ;  /* 0x0000000c00007223 */ /* 0x020fc80000000016 */
[----:B--2---:R-:W-:Y:S01]  /*05a0*/  FFMA R13, R13, R2, R0 ;  /* 0x000000020d0d7223 */ /* 0x004fe20000000000 */
[----:B------:R-:W-:-:S03]  /*05b0*/  IADD3 R2, P1, PT, R10, 0x20, RZ ;  /* 0x000000200a027810 */ /* 0x000fc60007f3e0ff */
[----:B---3--:R-:W-:-:S04]  /*05c0*/  FFMA R13, R24, R16, R13 ;  /* 0x00000010180d7223 */ /* 0x008fc8000000000d */
[----:B----4-:R-:W-:Y:S01]  /*05d0*/  FFMA R14, R26, R14, R13 ;  /* 0x0000000e1a0e7223 */ /* 0x010fe2000000000d */
[----:B0-----:R-:W-:-:S03]  /*05e0*/  IMAD.X R11, RZ, RZ, R11, P1 ;  /* 0x000000ffff0b7224 */ /* 0x001fc600008e060b */
[----:B------:R-:W-:Y:S01]  /*05f0*/  FFMA R0, R3, R28, R14 ;  /* 0x0000001c03007223 */ /* 0x000fe2000000000e */
[----:B------:R-:W-:Y:S06]  /*0600*/  BRA.U UP1, `(.L_x_83) ;  /* 0xfffffffd01407547 */ /* 0x000fec000b83ffff */
.L_x_82:
[----:B------:R-:W-:Y:S05]  /*0610*/  BRA.U !UP0, `(.L_x_81) ;  /* 0x00000005085c7547 */ /* 0x000fea000b800000 */
[----:B------:R-:W-:Y:S02]  /*0620*/  UISETP.GE.U32.AND UP1, UPT, UR12, 0x4, UPT ;  /* 0x000000040c00788c */ /* 0x000fe4000bf26070 */
[----:B------:R-:W-:Y:S02]  /*0630*/  ULOP3.LUT UR7, UR8, 0x3, URZ, 0xc0, !UPT ;  /* 0x0000000308077892 */ /* 0x000fe4000f8ec0ff */
[----:B------:R-:W-:Y:S02]  /*0640*/  UISETP.GE.U32.AND.EX UP1, UPT, URZ, URZ, UPT, UP1 ;  /* 0x000000ffff00728c */ /* 0x000fe4000bf26110 */
[----:B------:R-:W-:-:S04]  /*0650*/  UISETP.NE.U32.AND UP0, UPT, UR7, URZ, UPT ;  /* 0x000000ff0700728c */ /* 0x000fc8000bf05070 */
[----:B------:R-:W-:-:S03]  /*0660*/  UISETP.NE.AND.EX UP0, UPT, URZ, URZ, UPT, UP0 ;  /* 0x000000ffff00728c */ /* 0x000fc6000bf05300 */
[----:B------:R-:W-:Y:S08]  /*0670*/  BRA.U !UP1, `(.L_x_84) ;  /* 0x0000000109887547 */ /* 0x000ff0000b800000 */
[----:B------:R-:W0:Y:S01]  /*0680*/  LDCU.128 UR12, c[0x0][0x380] ;  /* 0x00007000ff0c77ac */ /* 0x000e220008000c00 */
[----:B------:R-:W-:Y:S01]  /*0690*/  IMAD R2, R8, UR5, RZ ;  /* 0x0000000508027c24 */ /* 0x000fe2000f8e02ff */
[----:B------:R-:W-:Y:S01]  /*06a0*/  IADD3 R15, P1, PT, R4, UR4, RZ ;  /* 0x00000004040f7c10 */ /* 0x000fe2000ff3e0ff */
[----:B------:R-:W-:-:S04]  /*06b0*/  IMAD.WIDE.U32 R10, R8, UR4, R6 ;  /* 0x00000004080a7c25 */ /* 0x000fc8000f8e0006 */
[----:B------:R-:W-:Y:S02]  /*06c0*/  IMAD R3, R9, UR4, R2 ;  /* 0x0000000409037c24 */ /* 0x000fe4000f8e0202 */
[----:B------:R-:W-:-:S03]  /*06d0*/  IMAD.WIDE.U32 R12, R8, 0x4, RZ ;  /* 0x00000004080c7825 */ /* 0x000fc600078e00ff */
[----:B------:R-:W-:Y:S01]  /*06e0*/  IADD3 R3, PT, PT, R11, R3, RZ ;  /* 0x000000030b037210 */ /* 0x000fe20007ffe0ff */
[----:B------:R-:W-:-:S04]  /*06f0*/  IMAD.SHL.U32 R11, R9, 0x4, RZ ;  /* 0x00000004090b7824 */ /* 0x000fc800078e00ff */
[----:B------:R-:W-:Y:S01]  /*0700*/  IMAD.IADD R13, R13, 0x1, R11 ;  /* 0x000000010d0d7824 */ /* 0x000fe200078e020b */
[C---:B0-----:R-:W-:Y:S02]  /*0710*/  LEA R20, P2, R10.reuse, UR14, 0x2 ;  /* 0x0000000e0a147c11 */ /* 0x041fe4000f8410ff */
[----:B------:R-:W-:Y:S02]  /*0720*/  LEA R2, P0, R15, UR12, 0x2 ;  /* 0x0000000c0f027c11 */ /* 0x000fe4000f8010ff */
[----:B------:R-:W-:Y:S02]  /*0730*/  LEA.HI.X R21, R10, UR15, R3, 0x2, P2 ;  /* 0x0000000f0a157c11 */ /* 0x000fe400090f1403 */
[----:B------:R-:W-:Y:S02]  /*0740*/  IADD3.X R10, PT, PT, R23, UR5, RZ, P1, !PT ;  /* 0x00000005170a7c10 */ /* 0x000fe40008ffe4ff */
[----:B------:R-:W-:Y:S01]  /*0750*/  IADD3 R14, P1, PT, R20, R12, RZ ;  /* 0x0000000c140e7210 */ /* 0x000fe20007f3e0ff */
[----:B------:R-:W2:Y:S01]  /*0760*/  LDG.E R17, desc[UR10][R20.64] ;  /* 0x0000000a14117981 */ /* 0x000ea2000c1e1900 */
[----:B------:R-:W-:-:S02]  /*0770*/  LEA.HI.X R3, R15, UR13, R10, 0x2, P0 ;  /* 0x0000000d0f037c11 */ /* 0x000fc400080f140a */
[-C--:B------:R-:W-:Y:S02]  /*0780*/  IADD3 R10, P0, PT, R14, R12.reuse, RZ ;  /* 0x0000000c0e0a7210 */ /* 0x080fe40007f1e0ff */
[----:B------:R-:W-:Y:S01]  /*0790*/  IADD3.X R15, PT, PT, R13, R21, RZ, P1, !PT ;  /* 0x000000150d0f7210 */ /* 0x000fe20000ffe4ff */
[----:B------:R-:W2:Y:S01]  /*07a0*/  LDG.E R25, desc[UR10][R2.64] ;  /* 0x0000000a02197981 */ /* 0x000ea2000c1e1900 */
[----:B------:R-:W-:-:S03]  /*07b0*/  IADD3 R12, P1, PT, R10, R12, RZ ;  /* 0x0000000c0a0c7210 */ /* 0x000fc60007f3e0ff */
[--C-:B------:R-:W-:Y:S01]  /*07c0*/  IMAD.X R11, R15, 0x1, R13.reuse, P0 ;  /* 0x000000010f0b7824 */ /* 0x100fe200000e060d */
[----:B------:R-:W3:Y:S04]  /*07d0*/  LDG.E R14, desc[UR10][R14.64] ;  /* 0x0000000a0e0e7981 */ /* 0x000ee8000c1e1900 */
[----:B------:R-:W3:Y:S01]  /*07e0*/  LDG.E R16, desc[UR10][R2.64+0x4] ;  /* 0x0000040a02107981 */ /* 0x000ee2000c1e1900 */
[----:B------:R-:W-:-:S03]  /*07f0*/  IMAD.X R13, R11, 0x1, R13, P1 ;  /* 0x000000010b0d7824 */ /* 0x000fc600008e060d */
[----:B------:R-:W4:Y:S04]  /*0800*/  LDG.E R10, desc[UR10][R10.64] ;  /* 0x0000000a0a0a7981 */ /* 0x000f28000c1e1900 */
[----:B------:R-:W4:Y:S04]  /*0810*/  LDG.E R27, desc[UR10][R2.64+0x8] ;  /* 0x0000080a021b7981 */ /* 0x000f28000c1e1900 */
[----:B------:R-:W5:Y:S04]  /*0820*/  LDG.E R29, desc[UR10][R2.64+0xc] ;  /* 0x00000c0a021d7981 */ /* 0x000f68000c1e1900 */
[----:B------:R-:W5:Y:S01]  /*0830*/  LDG.E R12, desc[UR10][R12.64] ;  /* 0x0000000a0c0c7981 */ /* 0x000f62000c1e1900 */
[----:B------:R-:W-:-:S04]  /*0840*/  UIADD3 UR4, UP1, UPT, UR4, 0x4, URZ ;  /* 0x0000000404047890 */ /* 0x000fc8000ff3e0ff */
[----:B------:R-:W-:Y:S01]  /*0850*/  UIADD3.X UR5, UPT, UPT, URZ, UR5, URZ, UP1, !UPT ;  /* 0x00000005ff057290 */ /* 0x000fe20008ffe4ff */
[----:B--2---:R-:W-:-:S04]  /*0860*/  FFMA R17, R25, R17, R0 ;  /* 0x0000001119117223 */ /* 0x004fc80000000000 */
[----:B---3--:R-:W-:-:S04]  /*0870*/  FFMA R16, R16, R14, R17 ;  /* 0x0000000e10107223 */ /* 0x008fc80000000011 */
[----:B----4-:R-:W-:-:S04]  /*0880*/  FFMA R16, R27, R10, R16 ;  /* 0x0000000a1b107223 */ /* 0x010fc80000000010 */
[----:B-----5:R-:W-:-:S07]  /*0890*/  FFMA R0, R29, R12, R16 ;  /* 0x0000000c1d007223 */ /* 0x020fce0000000010 */
.L_x_84:
[----:B------:R-:W-:Y:S05]  /*08a0*/  BRA.U !UP0, `(.L_x_81) ;  /* 0x0000000108b87547 */ /* 0x000fea000b800000 */
[----:B------:R-:W-:Y:S02]  /*08b0*/  UISETP.NE.U32.AND UP1, UPT, UR7, 0x1, UPT ;  /* 0x000000010700788c */ /* 0x000fe4000bf25070 */
[----:B------:R-:W-:Y:S02]  /*08c0*/  ULOP3.LUT UR6, UR8, 0x1, URZ, 0xc0, !UPT ;  /* 0x0000000108067892 */ /* 0x000fe4000f8ec0ff */
[----:B------:R-:W-:Y:S02]  /*08d0*/  UISETP.NE.AND.EX UP1, UPT, URZ, URZ, UPT, UP1 ;  /* 0x000000ffff00728c */ /* 0x000fe4000bf25310 */
[----:B------:R-:W-:-:S04]  /*08e0*/  UISETP.NE.U32.AND UP0, UPT, UR6, 0x1, UPT ;  /* 0x000000010600788c */ /* 0x000fc8000bf05070 */
[----:B------:R-:W-:-:S03]  /*08f0*/  UISETP.NE.U32.AND.EX UP0, UPT, URZ, URZ, UPT, UP0 ;  /* 0x000000ffff00728c */ /* 0x000fc6000bf05100 */
[----:B------:R-:W-:Y:S08]  /*0900*/  BRA.U !UP1, `(.L_x_85) ;  /* 0x00000001095c7547 */ /* 0x000ff0000b800000 */
[----:B------:R-:W0:Y:S01]  /*0910*/  LDCU.128 UR12, c[0x0][0x380] ;  /* 0x00007000ff0c77ac */ /* 0x000e220008000c00 */
[----:B------:R-:W-:Y:S01]  /*0920*/  MOV R2, R6 ;  /* 0x0000000600027202 */ /* 0x000fe20000000f00 */
[----:B------:R-:W-:Y:S01]  /*0930*/  IMAD.MOV.U32 R3, RZ, RZ, R7 ;  /* 0x000000ffff037224 */ /* 0x000fe200078e0007 */
[----:B------:R-:W-:Y:S01]  /*0940*/  IADD3 R11, P0, PT, R4, UR4, RZ ;  /* 0x00000004040b7c10 */ /* 0x000fe2000ff1e0ff */
[C---:B------:R-:W-:Y:S02]  /*0950*/  IMAD R10, R8.reuse, UR5, RZ ;  /* 0x00000005080a7c24 */ /* 0x040fe4000f8e02ff */
[----:B------:R-:W-:Y:S01]  /*0960*/  IMAD.WIDE.U32 R12, R8, UR4, R2 ;  /* 0x00000004080c7c25 */ /* 0x000fe2000f8e0002 */
[----:B------:R-:W-:-:S03]  /*0970*/  IADD3.X R14, PT, PT, R23, UR5, RZ, P0, !PT ;  /* 0x00000005170e7c10 */ /* 0x000fc600087fe4ff */
[----:B------:R-:W-:-:S04]  /*0980*/  IMAD R3, R9, UR4, R10 ;  /* 0x0000000409037c24 */ /* 0x000fc8000f8e020a */
[----:B------:R-:W-:Y:S01]  /*0990*/  IMAD.IADD R13, R13, 0x1, R3 ;  /* 0x000000010d0d7824 */ /* 0x000fe200078e0203 */
[C---:B0-----:R-:W-:Y:S02]  /*09a0*/  LEA R2, P1, R11.reuse, UR12, 0x2 ;  /* 0x0000000c0b027c11 */ /* 0x041fe4000f8210ff */
[C---:B------:R-:W-:Y:S02]  /*09b0*/  LEA R10, P0, R12.reuse, UR14, 0x2 ;  /* 0x0000000e0c0a7c11 */ /* 0x040fe4000f8010ff */
[----:B------:R-:W-:Y:S02]  /*09c0*/  LEA.HI.X R3, R11, UR13, R14, 0x2, P1 ;  /* 0x0000000d0b037c11 */ /* 0x000fe400088f140e */
[----:B------:R-:W-:Y:S02]  /*09d0*/  LEA.HI.X R11, R12, UR15, R13, 0x2, P0 ;  /* 0x0000000f0c0b7c11 */ /* 0x000fe400080f140d */
[C---:B------:R-:W-:Y:S01]  /*09e0*/  LEA R12, P0, R8.reuse, R10, 0x2 ;  /* 0x0000000a080c7211 */ /* 0x040fe200078010ff */
[----:B------:R-:W2:Y:S03]  /*09f0*/  LDG.E R15, desc[UR10][R2.64] ;  /* 0x0000000a020f7981 */ /* 0x000ea6000c1e1900 */
[----:B------:R-:W-:Y:S01]  /*0a00*/  LEA.HI.X R13, R8, R11, R9, 0x2, P0 ;  /* 0x0000000b080d7211 */ /* 0x000fe200000f1409 */
[----:B------:R-:W2:Y:S04]  /*0a10*/  LDG.E R10, desc[UR10][R10.64] ;  /* 0x0000000a0a0a7981 */ /* 0x000ea8000c1e1900 */
[----:B------:R-:W3:Y:S04]  /*0a20*/  LDG.E R14, desc[UR10][R2.64+0x4] ;  /* 0x0000040a020e7981 */ /* 0x000ee8000c1e1900 */
[----:B------:R-:W3:Y:S01]  /*0a30*/  LDG.E R12, desc[UR10][R12.64] ;  /* 0x0000000a0c0c7981 */ /* 0x000ee2000c1e1900 */
[----:B------:R-:W-:-:S04]  /*0a40*/  UIADD3 UR4, UP1, UPT, UR4, 0x2, URZ ;  /* 0x0000000204047890 */ /* 0x000fc8000ff3e0ff */
[----:B------:R-:W-:Y:S01]  /*0a50*/  UIADD3.X UR5, UPT, UPT, URZ, UR5, URZ, UP1, !UPT ;  /* 0x00000005ff057290 */ /* 0x000fe20008ffe4ff */
[----:B--2---:R-:W-:-:S04]  /*0a60*/  FFMA R15, R15, R10, R0 ;  /* 0x0000000a0f0f7223 */ /* 0x004fc80000000000 */
[----:B---3--:R-:W-:-:S07]  /*0a70*/  FFMA R0, R14, R12, R15 ;  /* 0x0000000c0e007223 */ /* 0x008fce000000000f */
.L_x_85:
[----:B------:R-:W-:Y:S05]  /*0a80*/  BRA.U UP0, `(.L_x_81) ;  /* 0x0000000100407547 */ /* 0x000fea000b800000 */
[----:B------:R-:W0:Y:S01]  /*0a90*/  LDCU.128 UR12, c[0x0][0x380] ;  /* 0x00007000ff0c77ac */ /* 0x000e220008000c00 */
[----:B------:R-:W-:Y:S01]  /*0aa0*/  IADD3 R3, P0, PT, R4, UR4, RZ ;  /* 0x0000000404037c10 */ /* 0x000fe2000ff1e0ff */
[C---:B------:R-:W-:Y:S01]  /*0ab0*/  IMAD R2, R8.reuse, UR5, RZ ;  /* 0x0000000508027c24 */ /* 0x040fe2000f8e02ff */
[----:B------:R-:W-:Y:S01]  /*0ac0*/  MOV R4, R6 ;  /* 0x0000000600047202 */ /* 0x000fe20000000f00 */
[----:B------:R-:W-:Y:S01]  /*0ad0*/  IMAD.MOV.U32 R5, RZ, RZ, R7 ;  /* 0x000000ffff057224 */ /* 0x000fe200078e0007 */
[----:B------:R-:W-:Y:S01]  /*0ae0*/  IADD3.X R12, PT, PT, R23, UR5, RZ, P0, !PT ;  /* 0x00000005170c7c10 */ /* 0x000fe200087fe4ff */
[----:B------:R-:W-:Y:S02]  /*0af0*/  IMAD R11, R9, UR4, R2 ;  /* 0x00000004090b7c24 */ /* 0x000fe4000f8e0202 */
[----:B------:R-:W-:-:S04]  /*0b00*/  IMAD.WIDE.U32 R4, R8, UR4, R4 ;  /* 0x0000000408047c25 */ /* 0x000fc8000f8e0004 */
[----:B------:R-:W-:Y:S01]  /*0b10*/  IMAD.IADD R5, R5, 0x1, R11 ;  /* 0x0000000105057824 */ /* 0x000fe200078e020b */
[C---:B0-----:R-:W-:Y:S02]  /*0b20*/  LEA R2, P1, R3.reuse, UR12, 0x2 ;  /* 0x0000000c03027c11 */ /* 0x041fe4000f8210ff */
[C---:B------:R-:W-:Y:S02]  /*0b30*/  LEA R10, P0, R4.reuse, UR14, 0x2 ;  /* 0x0000000e040a7c11 */ /* 0x040fe4000f8010ff */
[----:B------:R-:W-:Y:S02]  /*0b40*/  LEA.HI.X R3, R3, UR13, R12, 0x2, P1 ;  /* 0x0000000d03037c11 */ /* 0x000fe400088f140c */
[----:B------:R-:W-:-:S04]  /*0b50*/  LEA.HI.X R11, R4, UR15, R5, 0x2, P0 ;  /* 0x0000000f040b7c11 */ /* 0x000fc800080f1405 */
[----:B------:R-:W2:Y:S04]  /*0b60*/  LDG.E R3, desc[UR10][R2.64] ;  /* 0x0000000a02037981 */ /* 0x000ea8000c1e1900 */
[----:B------:R-:W2:Y:S02]  /*0b70*/  LDG.E R10, desc[UR10][R10.64] ;  /* 0x0000000a0a0a7981 */ /* 0x000ea4000c1e1900 */
[----:B--2---:R-:W-:-:S07]  /*0b80*/  FFMA R0, R3, R10, R0 ;  /* 0x0000000a03007223 */ /* 0x004fce0000000000 */
.L_x_81:
[----:B------:R-:W0:Y:S01]  /*0b90*/  LDCU.64 UR4, c[0x0][0x390] ;  /* 0x00007200ff0477ac */ /* 0x000e220008000a00 */
[----:B------:R-:W-:Y:S01]  /*0ba0*/  MOV R2, R6 ;  /* 0x0000000600027202 */ /* 0x000fe20000000f00 */
[----:B------:R-:W-:-:S04]  /*0bb0*/  IMAD.MOV.U32 R3, RZ, RZ, R7 ;  /* 0x000000ffff037224 */ /* 0x000fc800078e0007 */
[----:B------:R-:W-:-:S04]  /*0bc0*/  IMAD.WIDE.U32 R2, R19, R8, R2 ;  /* 0x0000000813027225 */ /* 0x000fc800078e0002 */
[----:B------:R-:W-:Y:S01]  /*0bd0*/  IMAD R9, R19, R9, R3 ;  /* 0x0000000913097224 */ /* 0x000fe200078e0203 */
[----:B0-----:R-:W-:-:S04]  /*0be0*/  LEA R4, P0, R2, UR4, 0x2 ;  /* 0x0000000402047c11 */ /* 0x001fc8000f8010ff */
[----:B------:R-:W-:-:S05]  /*0bf0*/  LEA.HI.X R5, R2, UR5, R9, 0x2, P0 ;  /* 0x0000000502057c11 */ /* 0x000fca00080f1409 */
[----:B------:R-:W-:Y:S01]  /*0c00*/  STG.E desc[UR10][R4.64], R0 ;  /* 0x0000000004007986 */ /* 0x000fe2000c10190a */
[----:B------:R-:W-:Y:S05]  /*0c10*/  EXIT ;  /* 0x000000000000794d */ /* 0x000fea0003800000 */
.L_x_86:
        /* <DEDUP_REMOVED lines=14> */
.L_x_92:


//--------------------- .nv.shared.reserved.0     --------------------------
	.section	.nv.shared.reserved.0,"aw",@nobits
	.weak		__nv_reservedSMEM_offset_0_alias
	.size		__nv_reservedSMEM_offset_0_alias, 0, 64
	.other		__nv_reservedSMEM_offset_0_alias,@"STO_CUDA_RESERVED_SHARED STV_DEFAULT"
__nv_reservedSMEM_offset_0_alias:
	.zero		0
	.zero		64


//--------------------- .nv.shared._Z14softmax_kernelPfm --------------------------
	.section	.nv.shared._Z14softmax_kernelPfm,"aw",@nobits
	.sectionflags	@""
	.align	4
.nv.shared._Z14softmax_kernelPfm:
	.zero		1032


//--------------------- .nv.constant0._Z22flash_attention_kernelPKfS0_S0_Pfiiiif --------------------------
	.section	.nv.constant0._Z22flash_attention_kernelPKfS0_S0_Pfiiiif,"a",@progbits
	.sectionflags	@""
	.align	4
.nv.constant0._Z22flash_attention_kernelPKfS0_S0_Pfiiiif:
	.zero		948


//--------------------- .nv.constant0._Z11gelu_kernelPfm --------------------------
	.section	.nv.constant0._Z11gelu_kernelPfm,"a",@progbits
	.sectionflags	@""
	.align	4
.nv.constant0._Z11gelu_kernelPfm:
	.zero		912


//--------------------- .nv.constant0._Z14softmax_kernelPfm --------------------------
	.section	.nv.constant0._Z14softmax_kernelPfm,"a",@progbits
	.sectionflags	@""
	.align	4
.nv.constant0._Z14softmax_kernelPfm:
	.zero		912


//--------------------- .nv.constant0._Z22matrix_multiply_kernelPKfS0_Pfmmm --------------------------
	.section	.nv.constant0._Z22matrix_multiply_kernelPKfS0_Pfmmm,"a",@progbits
	.sectionflags	@""
	.align	4
.nv.constant0._Z22matrix_multiply_kernelPKfS0_Pfmmm:
	.zero		944


//--------------------- SYMBOLS --------------------------

	.type		.nv.reservedSmem.offset0,@object
	.size		.nv.reservedSmem.offset0,0x4
	.type		.nv.reservedSmem.cap,@object
	.size		.nv.reservedSmem.cap,0x4
